//
// Generated by NVIDIA NVVM Compiler
//
// Compiler Build ID: CL-36424714
// Cuda compilation tools, release 13.0, V13.0.88
// Based on NVVM 20.0.0
//

.version 9.0
.target sm_100
.address_size 64

	// .globl	_Z18cudaConstantKernelPKmPmjj
.func  (.param .align 16 .b8 func_retval0[16]) __internal_trig_reduction_slowpathd
(
	.param .b64 __internal_trig_reduction_slowpathd_param_0
)
;
.func  (.param .b64 func_retval0) __internal_accurate_pow
()
;
.global .align 8 .b8 __cudart_i2opi_d[144] = {8, 93, 141, 31, 177, 95, 251, 107, 234, 146, 82, 138, 247, 57, 7, 61, 123, 241, 229, 235, 199, 186, 39, 117, 45, 234, 95, 158, 102, 63, 70, 79, 183, 9, 203, 39, 207, 126, 54, 109, 31, 109, 10, 90, 139, 17, 47, 239, 15, 152, 5, 222, 255, 151, 248, 31, 59, 40, 249, 189, 139, 95, 132, 156, 244, 57, 83, 131, 57, 214, 145, 57, 65, 126, 95, 180, 38, 112, 156, 233, 132, 68, 187, 46, 245, 53, 130, 232, 62, 167, 41, 177, 28, 235, 29, 254, 28, 146, 209, 9, 234, 46, 73, 6, 224, 210, 77, 66, 58, 110, 36, 183, 97, 197, 187, 222, 171, 99, 81, 254, 65, 144, 67, 60, 153, 149, 98, 219, 192, 221, 52, 245, 209, 87, 39, 252, 41, 21, 68, 78, 110, 131, 249, 162};
.global .align 16 .b8 __cudart_sin_cos_coeffs[128] = {70, 210, 176, 44, 241, 229, 90, 190, 146, 227, 172, 105, 227, 29, 199, 62, 161, 98, 219, 25, 160, 1, 42, 191, 24, 8, 17, 17, 17, 17, 129, 63, 84, 85, 85, 85, 85, 85, 197, 191, 0, 0, 0, 0, 0, 0, 0, 0, 0, 0, 0, 0, 0, 0, 0, 0, 100, 129, 253, 32, 131, 255, 168, 189, 40, 133, 239, 193, 167, 238, 33, 62, 217, 230, 6, 142, 79, 126, 146, 190, 233, 188, 221, 25, 160, 1, 250, 62, 71, 93, 193, 22, 108, 193, 86, 191, 81, 85, 85, 85, 85, 85, 165, 63, 0, 0, 0, 0, 0, 0, 224, 191, 0, 0, 0, 0, 0, 0, 240, 63};

.visible .entry _Z18cudaConstantKernelPKmPmjj(
	.param .u64 .ptr .align 1 _Z18cudaConstantKernelPKmPmjj_param_0,
	.param .u64 .ptr .align 1 _Z18cudaConstantKernelPKmPmjj_param_1,
	.param .u32 _Z18cudaConstantKernelPKmPmjj_param_2,
	.param .u32 _Z18cudaConstantKernelPKmPmjj_param_3
)
{
	.reg .pred 	%p<3>;
	.reg .b32 	%r<12>;
	.reg .b64 	%rd<6>;

	ld.param.u64 	%rd3, [_Z18cudaConstantKernelPKmPmjj_param_1];
	ld.param.u32 	%r6, [_Z18cudaConstantKernelPKmPmjj_param_2];
	ld.param.u32 	%r7, [_Z18cudaConstantKernelPKmPmjj_param_3];
	mov.u32 	%r8, %ctaid.x;
	mov.u32 	%r1, %ntid.x;
	mov.u32 	%r9, %tid.x;
	mad.lo.s32 	%r11, %r8, %r1, %r9;
	setp.ge.u32 	%p1, %r11, %r6;
	@%p1 bra 	$L__BB0_3;
	cvt.u64.u32 	%rd1, %r7;
	mov.u32 	%r10, %nctaid.x;
	mul.lo.s32 	%r3, %r1, %r10;
	cvta.to.global.u64 	%rd2, %rd3;
$L__BB0_2:
	mul.wide.u32 	%rd4, %r11, 8;
	add.s64 	%rd5, %rd2, %rd4;
	st.global.u64 	[%rd5], %rd1;
	add.s32 	%r11, %r11, %r3;
	setp.lt.u32 	%p2, %r11, %r6;
	@%p2 bra 	$L__BB0_2;
$L__BB0_3:
	ret;

}
	// .globl	_Z13cudaLCGKernelPKmPmjmmm
.visible .entry _Z13cudaLCGKernelPKmPmjmmm(
	.param .u64 .ptr .align 1 _Z13cudaLCGKernelPKmPmjmmm_param_0,
	.param .u64 .ptr .align 1 _Z13cudaLCGKernelPKmPmjmmm_param_1,
	.param .u32 _Z13cudaLCGKernelPKmPmjmmm_param_2,
	.param .u64 _Z13cudaLCGKernelPKmPmjmmm_param_3,
	.param .u64 _Z13cudaLCGKernelPKmPmjmmm_param_4,
	.param .u64 _Z13cudaLCGKernelPKmPmjmmm_param_5
)
{
	.reg .pred 	%p<4>;
	.reg .b32 	%r<14>;
	.reg .b64 	%rd<22>;

	ld.param.u64 	%rd13, [_Z13cudaLCGKernelPKmPmjmmm_param_0];
	ld.param.u64 	%rd9, [_Z13cudaLCGKernelPKmPmjmmm_param_1];
	ld.param.u32 	%r6, [_Z13cudaLCGKernelPKmPmjmmm_param_2];
	ld.param.u64 	%rd10, [_Z13cudaLCGKernelPKmPmjmmm_param_3];
	ld.param.u64 	%rd11, [_Z13cudaLCGKernelPKmPmjmmm_param_4];
	ld.param.u64 	%rd12, [_Z13cudaLCGKernelPKmPmjmmm_param_5];
	cvta.to.global.u64 	%rd1, %rd13;
	mov.u32 	%r7, %ctaid.x;
	mov.u32 	%r1, %ntid.x;
	mov.u32 	%r8, %tid.x;
	mad.lo.s32 	%r13, %r7, %r1, %r8;
	setp.ge.u32 	%p1, %r13, %r6;
	@%p1 bra 	$L__BB1_6;
	mul.wide.u32 	%rd14, %r13, 8;
	add.s64 	%rd15, %rd1, %rd14;
	ld.global.u64 	%rd20, [%rd15];
	mov.u32 	%r9, %nctaid.x;
	mul.lo.s32 	%r3, %r1, %r9;
	cvta.to.global.u64 	%rd3, %rd9;
	cvt.u32.u64 	%r10, %rd12;
$L__BB1_2:
	mul.wide.u32 	%rd16, %r13, 8;
	add.s64 	%rd17, %rd3, %rd16;
	st.global.u64 	[%rd17], %rd20;
	mad.lo.s64 	%rd5, %rd20, %rd10, %rd11;
	or.b64  	%rd18, %rd5, %rd12;
	and.b64  	%rd19, %rd18, -4294967296;
	setp.ne.s64 	%p2, %rd19, 0;
	@%p2 bra 	$L__BB1_4;
	cvt.u32.u64 	%r11, %rd5;
	rem.u32 	%r12, %r11, %r10;
	cvt.u64.u32 	%rd20, %r12;
	bra.uni 	$L__BB1_5;
$L__BB1_4:
	rem.u64 	%rd20, %rd5, %rd12;
$L__BB1_5:
	add.s32 	%r13, %r13, %r3;
	setp.lt.u32 	%p3, %r13, %r6;
	@%p3 bra 	$L__BB1_2;
$L__BB1_6:
	ret;

}
	// .globl	_Z13cudaSCGKernelPKmPmjj
.visible .entry _Z13cudaSCGKernelPKmPmjj(
	.param .u64 .ptr .align 1 _Z13cudaSCGKernelPKmPmjj_param_0,
	.param .u64 .ptr .align 1 _Z13cudaSCGKernelPKmPmjj_param_1,
	.param .u32 _Z13cudaSCGKernelPKmPmjj_param_2,
	.param .u32 _Z13cudaSCGKernelPKmPmjj_param_3
)
{
	.reg .pred 	%p<9>;
	.reg .b32 	%r<25>;
	.reg .b64 	%rd<17>;
	.reg .b64 	%fd<45>;

	ld.param.u64 	%rd7, [_Z13cudaSCGKernelPKmPmjj_param_0];
	ld.param.u64 	%rd6, [_Z13cudaSCGKernelPKmPmjj_param_1];
	ld.param.u32 	%r9, [_Z13cudaSCGKernelPKmPmjj_param_2];
	ld.param.u32 	%r10, [_Z13cudaSCGKernelPKmPmjj_param_3];
	cvta.to.global.u64 	%rd1, %rd7;
	mov.u32 	%r11, %ctaid.x;
	mov.u32 	%r1, %ntid.x;
	mov.u32 	%r12, %tid.x;
	mad.lo.s32 	%r23, %r11, %r1, %r12;
	setp.ge.u32 	%p1, %r23, %r9;
	@%p1 bra 	$L__BB2_7;
	mul.wide.u32 	%rd8, %r23, 8;
	add.s64 	%rd9, %rd1, %rd8;
	ld.global.u64 	%rd16, [%rd9];
	cvt.rn.f64.u64 	%fd43, %rd16;
	mov.f64 	%fd11, 0d4000000000000000;
	{
	.reg .b32 %temp; 
	mov.b64 	{%temp, %r13}, %fd11;
	}
	mov.f64 	%fd12, 0d404F800000000000;
	{
	.reg .b32 %temp; 
	mov.b64 	{%temp, %r14}, %fd12;
	}
	and.b32  	%r16, %r14, 2146435072;
	setp.eq.s32 	%p2, %r16, 1077936128;
	{ // callseq 0, 0
	.param .b64 retval0;
	call.uni (retval0), 
	__internal_accurate_pow, 
	(
	);
	ld.param.f64 	%fd13, [retval0];
	} // callseq 0
	setp.lt.s32 	%p3, %r13, 0;
	neg.f64 	%fd15, %fd13;
	selp.f64 	%fd16, %fd15, %fd13, %p2;
	selp.f64 	%fd2, %fd16, %fd13, %p3;
	cvt.rn.f64.u32 	%fd3, %r10;
	mov.u32 	%r17, %nctaid.x;
	mul.lo.s32 	%r3, %r1, %r17;
	cvta.to.global.u64 	%rd3, %rd6;
	mov.u64 	%rd14, __cudart_sin_cos_coeffs;
$L__BB2_2:
	mul.wide.u32 	%rd10, %r23, 8;
	add.s64 	%rd11, %rd3, %rd10;
	st.global.u64 	[%rd11], %rd16;
	abs.f64 	%fd5, %fd43;
	setp.neu.f64 	%p4, %fd5, 0d7FF0000000000000;
	@%p4 bra 	$L__BB2_4;
	mov.f64 	%fd22, 0d0000000000000000;
	mul.rn.f64 	%fd44, %fd43, %fd22;
	mov.b32 	%r24, 0;
	bra.uni 	$L__BB2_6;
$L__BB2_4:
	mul.f64 	%fd17, %fd43, 0d3FE45F306DC9C883;
	cvt.rni.s32.f64 	%r24, %fd17;
	cvt.rn.f64.s32 	%fd18, %r24;
	fma.rn.f64 	%fd19, %fd18, 0dBFF921FB54442D18, %fd43;
	fma.rn.f64 	%fd20, %fd18, 0dBC91A62633145C00, %fd19;
	fma.rn.f64 	%fd44, %fd18, 0dB97B839A252049C0, %fd20;
	setp.ltu.f64 	%p5, %fd5, 0d41E0000000000000;
	@%p5 bra 	$L__BB2_6;
	{ // callseq 1, 0
	.param .b64 param0;
	st.param.f64 	[param0], %fd43;
	.param .align 16 .b8 retval0[16];
	call.uni (retval0), 
	__internal_trig_reduction_slowpathd, 
	(
	param0
	);
	ld.param.f64 	%fd44, [retval0];
	ld.param.b32 	%r24, [retval0+8];
	} // callseq 1
$L__BB2_6:
	shl.b32 	%r20, %r24, 6;
	cvt.u64.u32 	%rd12, %r20;
	and.b64  	%rd13, %rd12, 64;
	add.s64 	%rd15, %rd14, %rd13;
	mul.rn.f64 	%fd23, %fd44, %fd44;
	and.b32  	%r21, %r24, 1;
	setp.eq.b32 	%p6, %r21, 1;
	selp.f64 	%fd24, 0dBDA8FF8320FD8164, 0d3DE5DB65F9785EBA, %p6;
	ld.global.nc.v2.f64 	{%fd25, %fd26}, [%rd15];
	fma.rn.f64 	%fd27, %fd24, %fd23, %fd25;
	fma.rn.f64 	%fd28, %fd27, %fd23, %fd26;
	ld.global.nc.v2.f64 	{%fd29, %fd30}, [%rd15+16];
	fma.rn.f64 	%fd31, %fd28, %fd23, %fd29;
	fma.rn.f64 	%fd32, %fd31, %fd23, %fd30;
	ld.global.nc.v2.f64 	{%fd33, %fd34}, [%rd15+32];
	fma.rn.f64 	%fd35, %fd32, %fd23, %fd33;
	fma.rn.f64 	%fd36, %fd35, %fd23, %fd34;
	fma.rn.f64 	%fd37, %fd36, %fd44, %fd44;
	fma.rn.f64 	%fd38, %fd36, %fd23, 0d3FF0000000000000;
	selp.f64 	%fd39, %fd38, %fd37, %p6;
	and.b32  	%r22, %r24, 2;
	setp.eq.s32 	%p7, %r22, 0;
	mov.f64 	%fd40, 0d0000000000000000;
	sub.f64 	%fd41, %fd40, %fd39;
	selp.f64 	%fd42, %fd39, %fd41, %p7;
	fma.rn.f64 	%fd43, %fd2, %fd42, %fd3;
	cvt.rzi.u64.f64 	%rd16, %fd43;
	add.s32 	%r23, %r23, %r3;
	setp.lt.u32 	%p8, %r23, %r9;
	@%p8 bra 	$L__BB2_2;
$L__BB2_7:
	ret;

}
	// .globl	_Z13cudaXORKernelPKmPmjmjjj
.visible .entry _Z13cudaXORKernelPKmPmjmjjj(
	.param .u64 .ptr .align 1 _Z13cudaXORKernelPKmPmjmjjj_param_0,
	.param .u64 .ptr .align 1 _Z13cudaXORKernelPKmPmjmjjj_param_1,
	.param .u32 _Z13cudaXORKernelPKmPmjmjjj_param_2,
	.param .u64 _Z13cudaXORKernelPKmPmjmjjj_param_3,
	.param .u32 _Z13cudaXORKernelPKmPmjmjjj_param_4,
	.param .u32 _Z13cudaXORKernelPKmPmjmjjj_param_5,
	.param .u32 _Z13cudaXORKernelPKmPmjmjjj_param_6
)
{
	.reg .pred 	%p<3>;
	.reg .b32 	%r<17>;
	.reg .b64 	%rd<23>;

	ld.param.u64 	%rd11, [_Z13cudaXORKernelPKmPmjmjjj_param_0];
	ld.param.u64 	%rd9, [_Z13cudaXORKernelPKmPmjmjjj_param_1];
	ld.param.u32 	%r6, [_Z13cudaXORKernelPKmPmjmjjj_param_2];
	ld.param.u64 	%rd10, [_Z13cudaXORKernelPKmPmjmjjj_param_3];
	ld.param.u32 	%r7, [_Z13cudaXORKernelPKmPmjmjjj_param_4];
	ld.param.u32 	%r8, [_Z13cudaXORKernelPKmPmjmjjj_param_5];
	ld.param.u32 	%r9, [_Z13cudaXORKernelPKmPmjmjjj_param_6];
	cvta.to.global.u64 	%rd1, %rd11;
	mov.u32 	%r10, %ctaid.x;
	mov.u32 	%r1, %ntid.x;
	mov.u32 	%r11, %tid.x;
	mad.lo.s32 	%r16, %r10, %r1, %r11;
	setp.ge.u32 	%p1, %r16, %r6;
	@%p1 bra 	$L__BB3_3;
	mul.wide.u32 	%rd12, %r16, 8;
	add.s64 	%rd13, %rd1, %rd12;
	ld.global.u64 	%rd22, [%rd13];
	cvt.u64.u32 	%rd3, %r7;
	cvt.u64.u32 	%rd4, %r8;
	cvt.u64.u32 	%rd5, %r9;
	mov.u32 	%r12, %nctaid.x;
	mul.lo.s32 	%r3, %r1, %r12;
	cvta.to.global.u64 	%rd6, %rd9;
	cvt.u32.u64 	%r13, %rd3;
	cvt.u32.u64 	%r14, %rd4;
$L__BB3_2:
	mul.lo.s64 	%rd14, %rd22, %rd10;
	mul.wide.u32 	%rd15, %r16, 8;
	add.s64 	%rd16, %rd6, %rd15;
	st.global.u64 	[%rd16], %rd14;
	shr.u64 	%rd17, %rd22, %r13;
	xor.b64  	%rd18, %rd17, %rd22;
	shl.b64 	%rd19, %rd18, %r14;
	xor.b64  	%rd20, %rd19, %rd18;
	cvt.u32.u64 	%r15, %rd5;
	shr.u64 	%rd21, %rd20, %r15;
	xor.b64  	%rd22, %rd21, %rd20;
	add.s32 	%r16, %r16, %r3;
	setp.lt.u32 	%p2, %r16, %r6;
	@%p2 bra 	$L__BB3_2;
$L__BB3_3:
	ret;

}
.func  (.param .align 16 .b8 func_retval0[16]) __internal_trig_reduction_slowpathd(
	.param .b64 __internal_trig_reduction_slowpathd_param_0
)
{
	.local .align 8 .b8 	__local_depot4[40];
	.reg .b64 	%SP;
	.reg .b64 	%SPL;
	.reg .pred 	%p<10>;
	.reg .b32 	%r<47>;
	.reg .b64 	%rd<74>;
	.reg .b64 	%fd<5>;

	mov.u64 	%SPL, __local_depot4;
	ld.param.f64 	%fd4, [__internal_trig_reduction_slowpathd_param_0];
	add.u64 	%rd1, %SPL, 0;
	{
	.reg .b32 %temp; 
	mov.b64 	{%temp, %r1}, %fd4;
	}
	shr.u32 	%r2, %r1, 20;
	and.b32  	%r3, %r2, 2047;
	setp.eq.s32 	%p1, %r3, 2047;
	mov.b32 	%r46, 0;
	@%p1 bra 	$L__BB4_9;
	add.s32 	%r20, %r3, -1024;
	mov.b64 	%rd20, %fd4;
	shl.b64 	%rd2, %rd20, 11;
	shr.u32 	%r4, %r20, 6;
	sub.s32 	%r45, 15, %r4;
	sub.s32 	%r21, 19, %r4;
	setp.lt.u32 	%p2, %r20, 128;
	selp.b32 	%r6, 18, %r21, %p2;
	setp.ge.s32 	%p3, %r45, %r6;
	mov.b64 	%rd70, 0;
	@%p3 bra 	$L__BB4_4;
	add.s32 	%r23, %r6, %r4;
	neg.s32 	%r43, %r23;
	or.b64  	%rd3, %rd2, -9223372036854775808;
	mov.b64 	%rd70, 0;
	mov.b32 	%r42, 0;
	mov.u64 	%rd25, __cudart_i2opi_d;
	mov.u32 	%r44, %r45;
$L__BB4_3:
	.pragma "nounroll";
	mul.wide.s32 	%rd22, %r42, 8;
	add.s64 	%rd23, %rd1, %rd22;
	mul.wide.s32 	%rd24, %r44, 8;
	add.s64 	%rd26, %rd25, %rd24;
	ld.global.nc.u64 	%rd27, [%rd26];
	{
	.reg .u32 %r0, %r1, %r2, %r3, %alo, %ahi, %blo, %bhi, %clo, %chi;
	mov.b64 	{%alo,%ahi}, %rd27;
	mov.b64 	{%blo,%bhi}, %rd3;
	mov.b64 	{%clo,%chi}, %rd70;
	mad.lo.cc.u32 	%r0, %alo, %blo, %clo;
	madc.hi.cc.u32 	%r1, %alo, %blo, %chi;
	madc.hi.u32 	%r2, %alo, %bhi, 0;
	mad.lo.cc.u32 	%r1, %alo, %bhi, %r1;
	madc.hi.cc.u32 	%r2, %ahi, %blo, %r2;
	madc.hi.u32 	%r3, %ahi, %bhi, 0;
	mad.lo.cc.u32 	%r1, %ahi, %blo, %r1;
	madc.lo.cc.u32 	%r2, %ahi, %bhi, %r2;
	addc.u32 	%r3, %r3, 0;
	mov.b64 	%rd28, {%r0,%r1};
	mov.b64 	%rd70, {%r2,%r3};
	}
	st.local.u64 	[%rd23], %rd28;
	add.s32 	%r44, %r44, 1;
	add.s32 	%r43, %r43, 1;
	add.s32 	%r42, %r42, 1;
	setp.ne.s32 	%p4, %r43, -15;
	mov.u32 	%r45, %r6;
	@%p4 bra 	$L__BB4_3;
$L__BB4_4:
	cvt.s64.s32 	%rd29, %r45;
	cvt.u64.u32 	%rd30, %r4;
	add.s64 	%rd31, %rd30, %rd29;
	shl.b64 	%rd32, %rd31, 3;
	add.s64 	%rd33, %rd1, %rd32;
	st.local.u64 	[%rd33+-120], %rd70;
	and.b32  	%r15, %r2, 63;
	ld.local.u64 	%rd72, [%rd1+16];
	ld.local.u64 	%rd71, [%rd1+24];
	setp.eq.s32 	%p5, %r15, 0;
	@%p5 bra 	$L__BB4_6;
	shl.b64 	%rd34, %rd71, %r15;
	shr.u64 	%rd35, %rd72, 1;
	xor.b32  	%r24, %r15, 63;
	shr.u64 	%rd36, %rd35, %r24;
	or.b64  	%rd71, %rd34, %rd36;
	ld.local.u64 	%rd37, [%rd1+8];
	shl.b64 	%rd38, %rd72, %r15;
	shr.u64 	%rd39, %rd37, 1;
	shr.u64 	%rd40, %rd39, %r24;
	or.b64  	%rd72, %rd38, %rd40;
$L__BB4_6:
	and.b32  	%r25, %r1, -2147483648;
	shr.u64 	%rd41, %rd71, 62;
	cvt.u32.u64 	%r26, %rd41;
	mov.b64 	{%r27, %r28}, %rd71;
	mov.b64 	{%r29, %r30}, %rd72;
	shf.l.wrap.b32 	%r31, %r30, %r27, 2;
	shf.l.wrap.b32 	%r32, %r27, %r28, 2;
	mov.b64 	%rd42, {%r31, %r32};
	shl.b64 	%rd43, %rd72, 2;
	shr.u64 	%rd44, %rd42, 63;
	cvt.u32.u64 	%r33, %rd44;
	add.s32 	%r34, %r33, %r26;
	setp.eq.s32 	%p6, %r25, 0;
	neg.s32 	%r35, %r34;
	selp.b32 	%r46, %r34, %r35, %p6;
	setp.gt.s64 	%p7, %rd42, -1;
	mov.b64 	%rd45, 0;
	{
	.reg .u32 %r0, %r1, %r2, %r3, %a0, %a1, %a2, %a3, %b0, %b1, %b2, %b3;
	mov.b64 	{%a0,%a1}, %rd45;
	mov.b64 	{%a2,%a3}, %rd45;
	mov.b64 	{%b0,%b1}, %rd43;
	mov.b64 	{%b2,%b3}, %rd42;
	sub.cc.u32 	%r0, %a0, %b0;
	subc.cc.u32 	%r1, %a1, %b1;
	subc.cc.u32 	%r2, %a2, %b2;
	subc.u32 	%r3, %a3, %b3;
	mov.b64 	%rd46, {%r0,%r1};
	mov.b64 	%rd47, {%r2,%r3};
	}
	xor.b32  	%r36, %r25, -2147483648;
	selp.b64 	%rd73, %rd42, %rd47, %p7;
	selp.b64 	%rd14, %rd43, %rd46, %p7;
	selp.b32 	%r17, %r25, %r36, %p7;
	clz.b64 	%r37, %rd73;
	cvt.u64.u32 	%rd15, %r37;
	setp.eq.s32 	%p8, %r37, 0;
	@%p8 bra 	$L__BB4_8;
	cvt.u32.u64 	%r38, %rd15;
	and.b32  	%r39, %r38, 63;
	shl.b64 	%rd48, %rd73, %r39;
	shr.u64 	%rd49, %rd14, 1;
	not.b32 	%r40, %r38;
	and.b32  	%r41, %r40, 63;
	shr.u64 	%rd50, %rd49, %r41;
	or.b64  	%rd73, %rd48, %rd50;
$L__BB4_8:
	mov.b64 	%rd51, -3958705157555305931;
	{
	.reg .u32 %r0, %r1, %r2, %r3, %alo, %ahi, %blo, %bhi;
	mov.b64 	{%alo,%ahi}, %rd73;
	mov.b64 	{%blo,%bhi}, %rd51;
	mul.lo.u32 	%r0, %alo, %blo;
	mul.hi.u32 	%r1, %alo, %blo;
	mad.lo.cc.u32 	%r1, %alo, %bhi, %r1;
	madc.hi.u32 	%r2, %alo, %bhi, 0;
	mad.lo.cc.u32 	%r1, %ahi, %blo, %r1;
	madc.hi.cc.u32 	%r2, %ahi, %blo, %r2;
	madc.hi.u32 	%r3, %ahi, %bhi, 0;
	mad.lo.cc.u32 	%r2, %ahi, %bhi, %r2;
	addc.u32 	%r3, %r3, 0;
	mov.b64 	%rd52, {%r0,%r1};
	mov.b64 	%rd53, {%r2,%r3};
	}
	setp.gt.s64 	%p9, %rd53, 0;
	{
	.reg .u32 %r0, %r1, %r2, %r3, %a0, %a1, %a2, %a3, %b0, %b1, %b2, %b3;
	mov.b64 	{%a0,%a1}, %rd52;
	mov.b64 	{%a2,%a3}, %rd53;
	mov.b64 	{%b0,%b1}, %rd52;
	mov.b64 	{%b2,%b3}, %rd53;
	add.cc.u32 	%r0, %a0, %b0;
	addc.cc.u32 	%r1, %a1, %b1;
	addc.cc.u32 	%r2, %a2, %b2;
	addc.u32 	%r3, %a3, %b3;
	mov.b64 	%rd54, {%r0,%r1};
	mov.b64 	%rd55, {%r2,%r3};
	}
	selp.b64 	%rd56, %rd55, %rd53, %p9;
	selp.s64 	%rd57, -1, 0, %p9;
	sub.s64 	%rd58, %rd57, %rd15;
	cvt.u64.u32 	%rd59, %r17;
	shl.b64 	%rd60, %rd59, 32;
	add.s64 	%rd61, %rd56, 1;
	shr.u64 	%rd62, %rd61, 10;
	add.s64 	%rd63, %rd62, 1;
	shr.u64 	%rd64, %rd63, 1;
	shl.b64 	%rd65, %rd58, 52;
	add.s64 	%rd66, %rd65, %rd64;
	add.s64 	%rd67, %rd66, 4602678819172646912;
	or.b64  	%rd68, %rd67, %rd60;
	mov.b64 	%fd4, %rd68;
$L__BB4_9:
	st.param.f64 	[func_retval0], %fd4;
	st.param.b32 	[func_retval0+8], %r46;
	ret;

}
.func  (.param .b64 func_retval0) __internal_accurate_pow()
{
	.reg .pred 	%p<8>;
	.reg .b32 	%r<46>;
	.reg .b32 	%f<3>;
	.reg .b64 	%fd<109>;

	mov.f64 	%fd10, 0d4000000000000000;
	{
	.reg .b32 %temp; 
	mov.b64 	{%temp, %r8}, %fd10;
	}
	{
	.reg .b32 %temp; 
	mov.b64 	{%r9, %temp}, %fd10;
	}
	shr.u32 	%r10, %r8, 20;
	setp.lt.u32 	%p1, %r8, 1048576;
	mov.f64 	%fd11, 0d4360000000000000;
	{
	.reg .b32 %temp; 
	mov.b64 	{%temp, %r11}, %fd11;
	}
	{
	.reg .b32 %temp; 
	mov.b64 	{%r12, %temp}, %fd11;
	}
	shr.u32 	%r13, %r11, 20;
	add.s32 	%r14, %r13, -54;
	selp.b32 	%r15, %r12, %r9, %p1;
	selp.b32 	%r16, %r11, %r8, %p1;
	selp.b32 	%r1, %r14, %r10, %p1;
	add.s32 	%r45, %r1, -1023;
	and.b32  	%r17, %r16, -2146435073;
	or.b32  	%r18, %r17, 1072693248;
	mov.b64 	%fd107, {%r15, %r18};
	setp.lt.u32 	%p2, %r18, 1073127583;
	@%p2 bra 	$L__BB5_2;
	{
	.reg .b32 %temp; 
	mov.b64 	{%r19, %temp}, %fd107;
	}
	{
	.reg .b32 %temp; 
	mov.b64 	{%temp, %r20}, %fd107;
	}
	add.s32 	%r21, %r20, -1048576;
	mov.b64 	%fd107, {%r19, %r21};
	add.s32 	%r45, %r1, -1022;
$L__BB5_2:
	add.f64 	%fd12, %fd107, 0dBFF0000000000000;
	add.f64 	%fd13, %fd107, 0d3FF0000000000000;
	rcp.approx.ftz.f64 	%fd14, %fd13;
	neg.f64 	%fd15, %fd13;
	fma.rn.f64 	%fd16, %fd15, %fd14, 0d3FF0000000000000;
	fma.rn.f64 	%fd17, %fd16, %fd16, %fd16;
	fma.rn.f64 	%fd18, %fd17, %fd14, %fd14;
	mul.f64 	%fd19, %fd12, %fd18;
	fma.rn.f64 	%fd20, %fd12, %fd18, %fd19;
	mul.f64 	%fd21, %fd20, %fd20;
	fma.rn.f64 	%fd22, %fd21, 0d3EB0F5FF7D2CAFE2, 0d3ED0F5D241AD3B5A;
	fma.rn.f64 	%fd23, %fd22, %fd21, 0d3EF3B20A75488A3F;
	fma.rn.f64 	%fd24, %fd23, %fd21, 0d3F1745CDE4FAECD5;
	fma.rn.f64 	%fd25, %fd24, %fd21, 0d3F3C71C7258A578B;
	fma.rn.f64 	%fd26, %fd25, %fd21, 0d3F6249249242B910;
	fma.rn.f64 	%fd27, %fd26, %fd21, 0d3F89999999999DFB;
	sub.f64 	%fd28, %fd12, %fd20;
	add.f64 	%fd29, %fd28, %fd28;
	neg.f64 	%fd30, %fd20;
	fma.rn.f64 	%fd31, %fd30, %fd12, %fd29;
	mul.f64 	%fd32, %fd18, %fd31;
	fma.rn.f64 	%fd33, %fd21, %fd27, 0d3FB5555555555555;
	mov.f64 	%fd34, 0d3FB5555555555555;
	sub.f64 	%fd35, %fd34, %fd33;
	fma.rn.f64 	%fd36, %fd21, %fd27, %fd35;
	add.f64 	%fd37, %fd36, 0dBC46A4CB00B9E7B0;
	add.f64 	%fd38, %fd33, %fd37;
	sub.f64 	%fd39, %fd33, %fd38;
	add.f64 	%fd40, %fd37, %fd39;
	mul.rn.f64 	%fd41, %fd20, %fd20;
	neg.f64 	%fd42, %fd41;
	fma.rn.f64 	%fd43, %fd20, %fd20, %fd42;
	{
	.reg .b32 %temp; 
	mov.b64 	{%r22, %temp}, %fd32;
	}
	{
	.reg .b32 %temp; 
	mov.b64 	{%temp, %r23}, %fd32;
	}
	add.s32 	%r24, %r23, 1048576;
	mov.b64 	%fd44, {%r22, %r24};
	fma.rn.f64 	%fd45, %fd20, %fd44, %fd43;
	mul.rn.f64 	%fd46, %fd41, %fd20;
	neg.f64 	%fd47, %fd46;
	fma.rn.f64 	%fd48, %fd41, %fd20, %fd47;
	fma.rn.f64 	%fd49, %fd41, %fd32, %fd48;
	fma.rn.f64 	%fd50, %fd45, %fd20, %fd49;
	mul.rn.f64 	%fd51, %fd38, %fd46;
	neg.f64 	%fd52, %fd51;
	fma.rn.f64 	%fd53, %fd38, %fd46, %fd52;
	fma.rn.f64 	%fd54, %fd38, %fd50, %fd53;
	fma.rn.f64 	%fd55, %fd40, %fd46, %fd54;
	add.f64 	%fd56, %fd51, %fd55;
	sub.f64 	%fd57, %fd51, %fd56;
	add.f64 	%fd58, %fd55, %fd57;
	add.f64 	%fd59, %fd20, %fd56;
	sub.f64 	%fd60, %fd20, %fd59;
	add.f64 	%fd61, %fd56, %fd60;
	add.f64 	%fd62, %fd58, %fd61;
	add.f64 	%fd63, %fd32, %fd62;
	add.f64 	%fd64, %fd59, %fd63;
	sub.f64 	%fd65, %fd59, %fd64;
	add.f64 	%fd66, %fd63, %fd65;
	xor.b32  	%r25, %r45, -2147483648;
	mov.b32 	%r26, 1127219200;
	mov.b64 	%fd67, {%r25, %r26};
	mov.b32 	%r27, -2147483648;
	mov.b64 	%fd68, {%r27, %r26};
	sub.f64 	%fd69, %fd67, %fd68;
	fma.rn.f64 	%fd70, %fd69, 0d3FE62E42FEFA39EF, %fd64;
	fma.rn.f64 	%fd71, %fd69, 0dBFE62E42FEFA39EF, %fd70;
	sub.f64 	%fd72, %fd71, %fd64;
	sub.f64 	%fd73, %fd66, %fd72;
	fma.rn.f64 	%fd74, %fd69, 0d3C7ABC9E3B39803F, %fd73;
	add.f64 	%fd75, %fd70, %fd74;
	sub.f64 	%fd76, %fd70, %fd75;
	add.f64 	%fd77, %fd74, %fd76;
	mov.f64 	%fd78, 0d404F800000000000;
	{
	.reg .b32 %temp; 
	mov.b64 	{%temp, %r28}, %fd78;
	}
	{
	.reg .b32 %temp; 
	mov.b64 	{%r29, %temp}, %fd78;
	}
	shl.b32 	%r30, %r28, 1;
	setp.gt.u32 	%p3, %r30, -33554433;
	and.b32  	%r31, %r28, -15728641;
	selp.b32 	%r32, %r31, %r28, %p3;
	mov.b64 	%fd79, {%r29, %r32};
	mul.rn.f64 	%fd80, %fd75, %fd79;
	neg.f64 	%fd81, %fd80;
	fma.rn.f64 	%fd82, %fd75, %fd79, %fd81;
	fma.rn.f64 	%fd83, %fd77, %fd79, %fd82;
	add.f64 	%fd4, %fd80, %fd83;
	sub.f64 	%fd84, %fd80, %fd4;
	add.f64 	%fd5, %fd83, %fd84;
	fma.rn.f64 	%fd85, %fd4, 0d3FF71547652B82FE, 0d4338000000000000;
	{
	.reg .b32 %temp; 
	mov.b64 	{%r5, %temp}, %fd85;
	}
	mov.f64 	%fd86, 0dC338000000000000;
	add.rn.f64 	%fd87, %fd85, %fd86;
	fma.rn.f64 	%fd88, %fd87, 0dBFE62E42FEFA39EF, %fd4;
	fma.rn.f64 	%fd89, %fd87, 0dBC7ABC9E3B39803F, %fd88;
	fma.rn.f64 	%fd90, %fd89, 0d3E5ADE1569CE2BDF, 0d3E928AF3FCA213EA;
	fma.rn.f64 	%fd91, %fd90, %fd89, 0d3EC71DEE62401315;
	fma.rn.f64 	%fd92, %fd91, %fd89, 0d3EFA01997C89EB71;
	fma.rn.f64 	%fd93, %fd92, %fd89, 0d3F2A01A014761F65;
	fma.rn.f64 	%fd94, %fd93, %fd89, 0d3F56C16C1852B7AF;
	fma.rn.f64 	%fd95, %fd94, %fd89, 0d3F81111111122322;
	fma.rn.f64 	%fd96, %fd95, %fd89, 0d3FA55555555502A1;
	fma.rn.f64 	%fd97, %fd96, %fd89, 0d3FC5555555555511;
	fma.rn.f64 	%fd98, %fd97, %fd89, 0d3FE000000000000B;
	fma.rn.f64 	%fd99, %fd98, %fd89, 0d3FF0000000000000;
	fma.rn.f64 	%fd100, %fd99, %fd89, 0d3FF0000000000000;
	{
	.reg .b32 %temp; 
	mov.b64 	{%r6, %temp}, %fd100;
	}
	{
	.reg .b32 %temp; 
	mov.b64 	{%temp, %r7}, %fd100;
	}
	shl.b32 	%r33, %r5, 20;
	add.s32 	%r34, %r33, %r7;
	mov.b64 	%fd108, {%r6, %r34};
	{
	.reg .b32 %temp; 
	mov.b64 	{%temp, %r35}, %fd4;
	}
	mov.b32 	%f2, %r35;
	abs.f32 	%f1, %f2;
	setp.lt.f32 	%p4, %f1, 0f4086232B;
	@%p4 bra 	$L__BB5_5;
	setp.lt.f64 	%p5, %fd4, 0d0000000000000000;
	add.f64 	%fd101, %fd4, 0d7FF0000000000000;
	selp.f64 	%fd108, 0d0000000000000000, %fd101, %p5;
	setp.geu.f32 	%p6, %f1, 0f40874800;
	@%p6 bra 	$L__BB5_5;
	shr.u32 	%r36, %r5, 31;
	add.s32 	%r37, %r5, %r36;
	shr.s32 	%r38, %r37, 1;
	shl.b32 	%r39, %r38, 20;
	add.s32 	%r40, %r7, %r39;
	mov.b64 	%fd102, {%r6, %r40};
	sub.s32 	%r41, %r5, %r38;
	shl.b32 	%r42, %r41, 20;
	add.s32 	%r43, %r42, 1072693248;
	mov.b32 	%r44, 0;
	mov.b64 	%fd103, {%r44, %r43};
	mul.f64 	%fd108, %fd103, %fd102;
$L__BB5_5:
	abs.f64 	%fd104, %fd108;
	setp.eq.f64 	%p7, %fd104, 0d7FF0000000000000;
	fma.rn.f64 	%fd105, %fd108, %fd5, %fd108;
	selp.f64 	%fd106, %fd108, %fd105, %p7;
	st.param.f64 	[func_retval0], %fd106;
	ret;

}


// ===== COMPILED SASS (sm_100) =====

	.target	sm_100

	.elftype	@"ET_EXEC"


//--------------------- .note.nv.tkinfo           --------------------------
	.section	.note.nv.tkinfo,"",@"SHT_NOTE"
	.sectionflags	@"SHF_NOTE_NV_TKINFO"
	.tkinfo
        /*0018*/ 	.word	0x00000002
        /*0030*/ 	.string	""
        /*0030*/ 	.string	"ptxas"
        /*0030*/ 	.string	"Cuda compilation tools, release 13.0, V13.0.88"
        /*0030*/ 	.string	"Build cuda_13.0.r13.0/compiler.36424714_0"
        /*0030*/ 	.string	"-arch sm_100 -m 64 "



//--------------------- .note.nv.cuinfo           --------------------------
	.section	.note.nv.cuinfo,"",@"SHT_NOTE"
	.sectionflags	@"SHF_NOTE_NV_CUINFO"
        /*0018*/ 	.short	0x0002
        /*001a*/ 	.short	0x0064
        /*001c*/ 	.short	0x0082
	.zero		2


//--------------------- .nv.info                  --------------------------
	.section	.nv.info,"",@"SHT_CUDA_INFO"
	.align	4


	//----- nvinfo : EIATTR_REGCOUNT
	.align		4
        /*0000*/ 	.byte	0x04, 0x2f
        /*0002*/ 	.short	(.L_3 - .L_2)
	.align		4
.L_2:
        /*0004*/ 	.word	index@(_Z18cudaConstantKernelPKmPmjj)
        /*0008*/ 	.word	0x0000000c


	//----- nvinfo : EIATTR_FRAME_SIZE
	.align		4
.L_3:
        /*000c*/ 	.byte	0x04, 0x11
        /*000e*/ 	.short	(.L_5 - .L_4)
	.align		4
.L_4:
        /*0010*/ 	.word	index@(_Z18cudaConstantKernelPKmPmjj)
        /*0014*/ 	.word	0x00000000


	//----- nvinfo : EIATTR_REGCOUNT
	.align		4
.L_5:
        /*0018*/ 	.byte	0x04, 0x2f
        /*001a*/ 	.short	(.L_7 - .L_6)
	.align		4
.L_6:
        /*001c*/ 	.word	index@(_Z13cudaLCGKernelPKmPmjmmm)
        /*0020*/ 	.word	0x00000018


	//----- nvinfo : EIATTR_FRAME_SIZE
	.align		4
.L_7:
        /*0024*/ 	.byte	0x04, 0x11
        /*0026*/ 	.short	(.L_9 - .L_8)
	.align		4
.L_8:
        /*0028*/ 	.word	index@($__internal_0_$__cuda_sm20_rem_u64)
        /*002c*/ 	.word	0x00000000


	//----- nvinfo : EIATTR_FRAME_SIZE
	.align		4
.L_9:
        /*0030*/ 	.byte	0x04, 0x11
        /*0032*/ 	.short	(.L_11 - .L_10)
	.align		4
.L_10:
        /*0034*/ 	.word	index@(_Z13cudaLCGKernelPKmPmjmmm)
        /*0038*/ 	.word	0x00000000


	//----- nvinfo : EIATTR_REGCOUNT
	.align		4
.L_11:
        /*003c*/ 	.byte	0x04, 0x2f
        /*003e*/ 	.short	(.L_13 - .L_12)
	.align		4
.L_12:
        /*0040*/ 	.word	index@(_Z13cudaSCGKernelPKmPmjj)
        /*0044*/ 	.word	0x00000020


	//----- nvinfo : EIATTR_FRAME_SIZE
	.align		4
.L_13:
        /*0048*/ 	.byte	0x04, 0x11
        /*004a*/ 	.short	(.L_15 - .L_14)
	.align		4
.L_14:
        /*004c*/ 	.word	index@($_Z13cudaSCGKernelPKmPmjj$__internal_trig_reduction_slowpathd)
        /*0050*/ 	.word	0x00000028


	//----- nvinfo : EIATTR_FRAME_SIZE
	.align		4
.L_15:
        /*0054*/ 	.byte	0x04, 0x11
        /*0056*/ 	.short	(.L_17 - .L_16)
	.align		4
.L_16:
        /*0058*/ 	.word	index@($_Z13cudaSCGKernelPKmPmjj$__internal_accurate_pow)
        /*005c*/ 	.word	0x00000028


	//----- nvinfo : EIATTR_FRAME_SIZE
	.align		4
.L_17:
        /*0060*/ 	.byte	0x04, 0x11
        /*0062*/ 	.short	(.L_19 - .L_18)
	.align		4
.L_18:
        /*0064*/ 	.word	index@(_Z13cudaSCGKernelPKmPmjj)
        /*0068*/ 	.word	0x00000028


	//----- nvinfo : EIATTR_REGCOUNT
	.align		4
.L_19:
        /*006c*/ 	.byte	0x04, 0x2f
        /*006e*/ 	.short	(.L_21 - .L_20)
	.align		4
.L_20:
        /*0070*/ 	.word	index@(_Z13cudaXORKernelPKmPmjmjjj)
        /*0074*/ 	.word	0x00000010


	//----- nvinfo : EIATTR_FRAME_SIZE
	.align		4
.L_21:
        /*0078*/ 	.byte	0x04, 0x11
        /*007a*/ 	.short	(.L_23 - .L_22)
	.align		4
.L_22:
        /*007c*/ 	.word	index@(_Z13cudaXORKernelPKmPmjmjjj)
        /*0080*/ 	.word	0x00000000


	//----- nvinfo : EIATTR_MIN_STACK_SIZE
	.align		4
.L_23:
        /*0084*/ 	.byte	0x04, 0x12
        /*0086*/ 	.short	(.L_25 - .L_24)
	.align		4
.L_24:
        /*0088*/ 	.word	index@(_Z13cudaXORKernelPKmPmjmjjj)
        /*008c*/ 	.word	0x00000000


	//----- nvinfo : EIATTR_MIN_STACK_SIZE
	.align		4
.L_25:
        /*0090*/ 	.byte	0x04, 0x12
        /*0092*/ 	.short	(.L_27 - .L_26)
	.align		4
.L_26:
        /*0094*/ 	.word	index@(_Z13cudaSCGKernelPKmPmjj)
        /*0098*/ 	.word	0x00000028


	//----- nvinfo : EIATTR_MIN_STACK_SIZE
	.align		4
.L_27:
        /*009c*/ 	.byte	0x04, 0x12
        /*009e*/ 	.short	(.L_29 - .L_28)
	.align		4
.L_28:
        /*00a0*/ 	.word	index@(_Z13cudaLCGKernelPKmPmjmmm)
        /*00a4*/ 	.word	0x00000000


	//----- nvinfo : EIATTR_MIN_STACK_SIZE
	.align		4
.L_29:
        /*00a8*/ 	.byte	0x04, 0x12
        /*00aa*/ 	.short	(.L_31 - .L_30)
	.align		4
.L_30:
        /*00ac*/ 	.word	index@(_Z18cudaConstantKernelPKmPmjj)
        /*00b0*/ 	.word	0x00000000
.L_31:


//--------------------- .nv.compat                --------------------------
	.section	.nv.compat,"",@"SHT_CUDA_COMPAT_INFO"
	.align	4
        /*0000*/ 	.byte	0x02, 0x09, 0x00, 0x00, 0x02, 0x02, 0x01, 0x00, 0x02, 0x05, 0x05, 0x00, 0x03, 0x07, 0x01, 0x01
        /*0010*/ 	.byte	0x02, 0x03, 0x00, 0x00, 0x02, 0x06, 0x01, 0x00, 0x04, 0x0b, 0x08, 0x00, 0x01, 0x00, 0x00, 0x00
        /*0020*/ 	.byte	0x00, 0x00, 0x00, 0x00


//--------------------- .nv.info._Z13cudaXORKernelPKmPmjmjjj --------------------------
	.section	.nv.info._Z13cudaXORKernelPKmPmjmjjj,"",@"SHT_CUDA_INFO"
	.sectionflags	@""
	.align	4


	//----- nvinfo : EIATTR_CUDA_API_VERSION
	.align		4
        /*0000*/ 	.byte	0x04, 0x37
        /*0002*/ 	.short	(.L_33 - .L_32)
.L_32:
        /*0004*/ 	.word	0x00000082


	//----- nvinfo : EIATTR_KPARAM_INFO
	.align		4
.L_33:
        /*0008*/ 	.byte	0x04, 0x17
        /*000a*/ 	.short	(.L_35 - .L_34)
.L_34:
        /*000c*/ 	.word	0x00000000
        /*0010*/ 	.short	0x0006
        /*0012*/ 	.short	0x0028
        /*0014*/ 	.byte	0x00, 0xf0, 0x11, 0x00


	//----- nvinfo : EIATTR_KPARAM_INFO
	.align		4
.L_35:
        /*0018*/ 	.byte	0x04, 0x17
        /*001a*/ 	.short	(.L_37 - .L_36)
.L_36:
        /*001c*/ 	.word	0x00000000
        /*0020*/ 	.short	0x0005
        /*0022*/ 	.short	0x0024
        /*0024*/ 	.byte	0x00, 0xf0, 0x11, 0x00


	//----- nvinfo : EIATTR_KPARAM_INFO
	.align		4
.L_37:
        /*0028*/ 	.byte	0x04, 0x17
        /*002a*/ 	.short	(.L_39 - .L_38)
.L_38:
        /*002c*/ 	.word	0x00000000
        /*0030*/ 	.short	0x0004
        /*0032*/ 	.short	0x0020
        /*0034*/ 	.byte	0x00, 0xf0, 0x11, 0x00


	//----- nvinfo : EIATTR_KPARAM_INFO
	.align		4
.L_39:
        /*0038*/ 	.byte	0x04, 0x17
        /*003a*/ 	.short	(.L_41 - .L_40)
.L_40:
        /*003c*/ 	.word	0x00000000
        /*0040*/ 	.short	0x0003
        /*0042*/ 	.short	0x0018
        /*0044*/ 	.byte	0x00, 0xf0, 0x21, 0x00


	//----- nvinfo : EIATTR_KPARAM_INFO
	.align		4
.L_41:
        /*0048*/ 	.byte	0x04, 0x17
        /*004a*/ 	.short	(.L_43 - .L_42)
.L_42:
        /*004c*/ 	.word	0x00000000
        /*0050*/ 	.short	0x0002
        /*0052*/ 	.short	0x0010
        /*0054*/ 	.byte	0x00, 0xf0, 0x11, 0x00


	//----- nvinfo : EIATTR_KPARAM_INFO
	.align		4
.L_43:
        /*0058*/ 	.byte	0x04, 0x17
        /*005a*/ 	.short	(.L_45 - .L_44)
.L_44:
        /*005c*/ 	.word	0x00000000
        /*0060*/ 	.short	0x0001
        /*0062*/ 	.short	0x0008
        /*0064*/ 	.byte	0x00, 0xf5, 0x21, 0x00


	//----- nvinfo : EIATTR_KPARAM_INFO
	.align		4
.L_45:
        /*0068*/ 	.byte	0x04, 0x17
        /*006a*/ 	.short	(.L_47 - .L_46)
.L_46:
        /*006c*/ 	.word	0x00000000
        /*0070*/ 	.short	0x0000
        /*0072*/ 	.short	0x0000
        /*0074*/ 	.byte	0x00, 0xf5, 0x21, 0x00


	//----- nvinfo : EIATTR_SPARSE_MMA_MASK
	.align		4
.L_47:
        /*0078*/ 	.byte	0x03, 0x50
        /*007a*/ 	.short	0x0000


	//----- nvinfo : EIATTR_MAXREG_COUNT
	.align		4
        /*007c*/ 	.byte	0x03, 0x1b
        /*007e*/ 	.short	0x00ff


	//----- nvinfo : EIATTR_MERCURY_ISA_VERSION
	.align		4
        /*0080*/ 	.byte	0x03, 0x5f
        /*0082*/ 	.short	0x0101


	//----- nvinfo : EIATTR_VRC_CTA_INIT_COUNT
	.align		4
        /*0084*/ 	.byte	0x02, 0x4a
	.zero		1
	.zero		1


	//----- nvinfo : EIATTR_EXIT_INSTR_OFFSETS
	.align		4
        /*0088*/ 	.byte	0x04, 0x1c
        /*008a*/ 	.short	(.L_49 - .L_48)


	//   ....[0]....
.L_48:
        /*008c*/ 	.word	0x00000070


	//   ....[1]....
        /*0090*/ 	.word	0x00000270


	//----- nvinfo : EIATTR_CRS_STACK_SIZE
	.align		4
.L_49:
        /*0094*/ 	.byte	0x04, 0x1e
        /*0096*/ 	.short	(.L_51 - .L_50)
.L_50:
        /*0098*/ 	.word	0x00000000


	//----- nvinfo : EIATTR_CBANK_PARAM_SIZE
	.align		4
.L_51:
        /*009c*/ 	.byte	0x03, 0x19
        /*009e*/ 	.short	0x002c


	//----- nvinfo : EIATTR_PARAM_CBANK
	.align		4
        /*00a0*/ 	.byte	0x04, 0x0a
        /*00a2*/ 	.short	(.L_53 - .L_52)
	.align		4
.L_52:
        /*00a4*/ 	.word	index@(.nv.constant0._Z13cudaXORKernelPKmPmjmjjj)
        /*00a8*/ 	.short	0x0380
        /*00aa*/ 	.short	0x002c


	//----- nvinfo : EIATTR_SW_WAR
	.align		4
.L_53:
        /*00ac*/ 	.byte	0x04, 0x36
        /*00ae*/ 	.short	(.L_55 - .L_54)
.L_54:
        /*00b0*/ 	.word	0x00000008
.L_55:


//--------------------- .nv.info._Z13cudaSCGKernelPKmPmjj --------------------------
	.section	.nv.info._Z13cudaSCGKernelPKmPmjj,"",@"SHT_CUDA_INFO"
	.sectionflags	@""
	.align	4


	//----- nvinfo : EIATTR_CUDA_API_VERSION
	.align		4
        /*0000*/ 	.byte	0x04, 0x37
        /*0002*/ 	.short	(.L_57 - .L_56)
.L_56:
        /*0004*/ 	.word	0x00000082


	//----- nvinfo : EIATTR_KPARAM_INFO
	.align		4
.L_57:
        /*0008*/ 	.byte	0x04, 0x17
        /*000a*/ 	.short	(.L_59 - .L_58)
.L_58:
        /*000c*/ 	.word	0x00000000
        /*0010*/ 	.short	0x0003
        /*0012*/ 	.short	0x0014
        /*0014*/ 	.byte	0x00, 0xf0, 0x11, 0x00


	//----- nvinfo : EIATTR_KPARAM_INFO
	.align		4
.L_59:
        /*0018*/ 	.byte	0x04, 0x17
        /*001a*/ 	.short	(.L_61 - .L_60)
.L_60:
        /*001c*/ 	.word	0x00000000
        /*0020*/ 	.short	0x0002
        /*0022*/ 	.short	0x0010
        /*0024*/ 	.byte	0x00, 0xf0, 0x11, 0x00


	//----- nvinfo : EIATTR_KPARAM_INFO
	.align		4
.L_61:
        /*0028*/ 	.byte	0x04, 0x17
        /*002a*/ 	.short	(.L_63 - .L_62)
.L_62:
        /*002c*/ 	.word	0x00000000
        /*0030*/ 	.short	0x0001
        /*0032*/ 	.short	0x0008
        /*0034*/ 	.byte	0x00, 0xf5, 0x21, 0x00


	//----- nvinfo : EIATTR_KPARAM_INFO
	.align		4
.L_63:
        /*0038*/ 	.byte	0x04, 0x17
        /*003a*/ 	.short	(.L_65 - .L_64)
.L_64:
        /*003c*/ 	.word	0x00000000
        /*0040*/ 	.short	0x0000
        /*0042*/ 	.short	0x0000
        /*0044*/ 	.byte	0x00, 0xf5, 0x21, 0x00


	//----- nvinfo : EIATTR_SPARSE_MMA_MASK
	.align		4
.L_65:
        /*0048*/ 	.byte	0x03, 0x50
        /*004a*/ 	.short	0x0000


	//----- nvinfo : EIATTR_MAXREG_COUNT
	.align		4
        /*004c*/ 	.byte	0x03, 0x1b
        /*004e*/ 	.short	0x00ff


	//----- nvinfo : EIATTR_MERCURY_ISA_VERSION
	.align		4
        /*0050*/ 	.byte	0x03, 0x5f
        /*0052*/ 	.short	0x0101


	//----- nvinfo : EIATTR_VRC_CTA_INIT_COUNT
	.align		4
        /*0054*/ 	.byte	0x02, 0x4a
	.zero		1
	.zero		1


	//----- nvinfo : EIATTR_EXIT_INSTR_OFFSETS
	.align		4
        /*0058*/ 	.byte	0x04, 0x1c
        /*005a*/ 	.short	(.L_67 - .L_66)


	//   ....[0]....
.L_66:
        /*005c*/ 	.word	0x00000080


	//   ....[1]....
        /*0060*/ 	.word	0x00000590


	//----- nvinfo : EIATTR_CRS_STACK_SIZE
	.align		4
.L_67:
        /*0064*/ 	.byte	0x04, 0x1e
        /*0066*/ 	.short	(.L_69 - .L_68)
.L_68:
        /*0068*/ 	.word	0x00000000


	//----- nvinfo : EIATTR_CBANK_PARAM_SIZE
	.align		4
.L_69:
        /*006c*/ 	.byte	0x03, 0x19
        /*006e*/ 	.short	0x0018


	//----- nvinfo : EIATTR_PARAM_CBANK
	.align		4
        /*0070*/ 	.byte	0x04, 0x0a
        /*0072*/ 	.short	(.L_71 - .L_70)
	.align		4
.L_70:
        /*0074*/ 	.word	index@(.nv.constant0._Z13cudaSCGKernelPKmPmjj)
        /*0078*/ 	.short	0x0380
        /*007a*/ 	.short	0x0018


	//----- nvinfo : EIATTR_SW_WAR
	.align		4
.L_71:
        /*007c*/ 	.byte	0x04, 0x36
        /*007e*/ 	.short	(.L_73 - .L_72)
.L_72:
        /*0080*/ 	.word	0x00000008
.L_73:


//--------------------- .nv.info._Z13cudaLCGKernelPKmPmjmmm --------------------------
	.section	.nv.info._Z13cudaLCGKernelPKmPmjmmm,"",@"SHT_CUDA_INFO"
	.sectionflags	@""
	.align	4


	//----- nvinfo : EIATTR_CUDA_API_VERSION
	.align		4
        /*0000*/ 	.byte	0x04, 0x37
        /*0002*/ 	.short	(.L_75 - .L_74)
.L_74:
        /*0004*/ 	.word	0x00000082


	//----- nvinfo : EIATTR_KPARAM_INFO
	.align		4
.L_75:
        /*0008*/ 	.byte	0x04, 0x17
        /*000a*/ 	.short	(.L_77 - .L_76)
.L_76:
        /*000c*/ 	.word	0x00000000
        /*0010*/ 	.short	0x0005
        /*0012*/ 	.short	0x0028
        /*0014*/ 	.byte	0x00, 0xf0, 0x21, 0x00


	//----- nvinfo : EIATTR_KPARAM_INFO
	.align		4
.L_77:
        /*0018*/ 	.byte	0x04, 0x17
        /*001a*/ 	.short	(.L_79 - .L_78)
.L_78:
        /*001c*/ 	.word	0x00000000
        /*0020*/ 	.short	0x0004
        /*0022*/ 	.short	0x0020
        /*0024*/ 	.byte	0x00, 0xf0, 0x21, 0x00


	//----- nvinfo : EIATTR_KPARAM_INFO
	.align		4
.L_79:
        /*0028*/ 	.byte	0x04, 0x17
        /*002a*/ 	.short	(.L_81 - .L_80)
.L_80:
        /*002c*/ 	.word	0x00000000
        /*0030*/ 	.short	0x0003
        /*0032*/ 	.short	0x0018
        /*0034*/ 	.byte	0x00, 0xf0, 0x21, 0x00


	//----- nvinfo : EIATTR_KPARAM_INFO
	.align		4
.L_81:
        /*0038*/ 	.byte	0x04, 0x17
        /*003a*/ 	.short	(.L_83 - .L_82)
.L_82:
        /*003c*/ 	.word	0x00000000
        /*0040*/ 	.short	0x0002
        /*0042*/ 	.short	0x0010
        /*0044*/ 	.byte	0x00, 0xf0, 0x11, 0x00


	//----- nvinfo : EIATTR_KPARAM_INFO
	.align		4
.L_83:
        /*0048*/ 	.byte	0x04, 0x17
        /*004a*/ 	.short	(.L_85 - .L_84)
.L_84:
        /*004c*/ 	.word	0x00000000
        /*0050*/ 	.short	0x0001
        /*0052*/ 	.short	0x0008
        /*0054*/ 	.byte	0x00, 0xf5, 0x21, 0x00


	//----- nvinfo : EIATTR_KPARAM_INFO
	.align		4
.L_85:
        /*0058*/ 	.byte	0x04, 0x17
        /*005a*/ 	.short	(.L_87 - .L_86)
.L_86:
        /*005c*/ 	.word	0x00000000
        /*0060*/ 	.short	0x0000
        /*0062*/ 	.short	0x0000
        /*0064*/ 	.byte	0x00, 0xf5, 0x21, 0x00


	//----- nvinfo : EIATTR_SPARSE_MMA_MASK
	.align		4
.L_87:
        /*0068*/ 	.byte	0x03, 0x50
        /*006a*/ 	.short	0x0000


	//----- nvinfo : EIATTR_MAXREG_COUNT
	.align		4
        /*006c*/ 	.byte	0x03, 0x1b
        /*006e*/ 	.short	0x00ff


	//----- nvinfo : EIATTR_MERCURY_ISA_VERSION
	.align		4
        /*0070*/ 	.byte	0x03, 0x5f
        /*0072*/ 	.short	0x0101


	//----- nvinfo : EIATTR_VRC_CTA_INIT_COUNT
	.align		4
        /*0074*/ 	.byte	0x02, 0x4a
	.zero		1
	.zero		1


	//----- nvinfo : EIATTR_EXIT_INSTR_OFFSETS
	.align		4
        /*0078*/ 	.byte	0x04, 0x1c
        /*007a*/ 	.short	(.L_89 - .L_88)


	//   ....[0]....
.L_88:
        /*007c*/ 	.word	0x00000070


	//   ....[1]....
        /*0080*/ 	.word	0x00000380


	//----- nvinfo : EIATTR_CRS_STACK_SIZE
	.align		4
.L_89:
        /*0084*/ 	.byte	0x04, 0x1e
        /*0086*/ 	.short	(.L_91 - .L_90)
.L_90:
        /*0088*/ 	.word	0x00000000


	//----- nvinfo : EIATTR_CBANK_PARAM_SIZE
	.align		4
.L_91:
        /*008c*/ 	.byte	0x03, 0x19
        /*008e*/ 	.short	0x0030


	//----- nvinfo : EIATTR_PARAM_CBANK
	.align		4
        /*0090*/ 	.byte	0x04, 0x0a
        /*0092*/ 	.short	(.L_93 - .L_92)
	.align		4
.L_92:
        /*0094*/ 	.word	index@(.nv.constant0._Z13cudaLCGKernelPKmPmjmmm)
        /*0098*/ 	.short	0x0380
        /*009a*/ 	.short	0x0030


	//----- nvinfo : EIATTR_SW_WAR
	.align		4
.L_93:
        /*009c*/ 	.byte	0x04, 0x36
        /*009e*/ 	.short	(.L_95 - .L_94)
.L_94:
        /*00a0*/ 	.word	0x00000008
.L_95:


//--------------------- .nv.info._Z18cudaConstantKernelPKmPmjj --------------------------
	.section	.nv.info._Z18cudaConstantKernelPKmPmjj,"",@"SHT_CUDA_INFO"
	.sectionflags	@""
	.align	4


	//----- nvinfo : EIATTR_CUDA_API_VERSION
	.align		4
        /*0000*/ 	.byte	0x04, 0x37
        /*0002*/ 	.short	(.L_97 - .L_96)
.L_96:
        /*0004*/ 	.word	0x00000082


	//----- nvinfo : EIATTR_KPARAM_INFO
	.align		4
.L_97:
        /*0008*/ 	.byte	0x04, 0x17
        /*000a*/ 	.short	(.L_99 - .L_98)
.L_98:
        /*000c*/ 	.word	0x00000000
        /*0010*/ 	.short	0x0003
        /*0012*/ 	.short	0x0014
        /*0014*/ 	.byte	0x00, 0xf0, 0x11, 0x00


	//----- nvinfo : EIATTR_KPARAM_INFO
	.align		4
.L_99:
        /*0018*/ 	.byte	0x04, 0x17
        /*001a*/ 	.short	(.L_101 - .L_100)
.L_100:
        /*001c*/ 	.word	0x00000000
        /*0020*/ 	.short	0x0002
        /*0022*/ 	.short	0x0010
        /*0024*/ 	.byte	0x00, 0xf0, 0x11, 0x00


	//----- nvinfo : EIATTR_KPARAM_INFO
	.align		4
.L_101:
        /*0028*/ 	.byte	0x04, 0x17
        /*002a*/ 	.short	(.L_103 - .L_102)
.L_102:
        /*002c*/ 	.word	0x00000000
        /*0030*/ 	.short	0x0001
        /*0032*/ 	.short	0x0008
        /*0034*/ 	.byte	0x00, 0xf5, 0x21, 0x00


	//----- nvinfo : EIATTR_KPARAM_INFO
	.align		4
.L_103:
        /*0038*/ 	.byte	0x04, 0x17
        /*003a*/ 	.short	(.L_105 - .L_104)
.L_104:
        /*003c*/ 	.word	0x00000000
        /*0040*/ 	.short	0x0000
        /*0042*/ 	.short	0x0000
        /*0044*/ 	.byte	0x00, 0xf5, 0x21, 0x00


	//----- nvinfo : EIATTR_SPARSE_MMA_MASK
	.align		4
.L_105:
        /*0048*/ 	.byte	0x03, 0x50
        /*004a*/ 	.short	0x0000


	//----- nvinfo : EIATTR_MAXREG_COUNT
	.align		4
        /*004c*/ 	.byte	0x03, 0x1b
        /*004e*/ 	.short	0x00ff


	//----- nvinfo : EIATTR_MERCURY_ISA_VERSION
	.align		4
        /*0050*/ 	.byte	0x03, 0x5f
        /*0052*/ 	.short	0x0101


	//----- nvinfo : EIATTR_VRC_CTA_INIT_COUNT
	.align		4
        /*0054*/ 	.byte	0x02, 0x4a
	.zero		1
	.zero		1


	//----- nvinfo : EIATTR_EXIT_INSTR_OFFSETS
	.align		4
        /*0058*/ 	.byte	0x04, 0x1c
        /*005a*/ 	.short	(.L_107 - .L_106)


	//   ....[0]....
.L_106:
        /*005c*/ 	.word	0x00000070


	//   ....[1]....
        /*0060*/ 	.word	0x00000140


	//----- nvinfo : EIATTR_CRS_STACK_SIZE
	.align		4
.L_107:
        /*0064*/ 	.byte	0x04, 0x1e
        /*0066*/ 	.short	(.L_109 - .L_108)
.L_108:
        /*0068*/ 	.word	0x00000000


	//----- nvinfo : EIATTR_CBANK_PARAM_SIZE
	.align		4
.L_109:
        /*006c*/ 	.byte	0x03, 0x19
        /*006e*/ 	.short	0x0018


	//----- nvinfo : EIATTR_PARAM_CBANK
	.align		4
        /*0070*/ 	.byte	0x04, 0x0a
        /*0072*/ 	.short	(.L_111 - .L_110)
	.align		4
.L_110:
        /*0074*/ 	.word	index@(.nv.constant0._Z18cudaConstantKernelPKmPmjj)
        /*0078*/ 	.short	0x0380
        /*007a*/ 	.short	0x0018


	//----- nvinfo : EIATTR_SW_WAR
	.align		4
.L_111:
        /*007c*/ 	.byte	0x04, 0x36
        /*007e*/ 	.short	(.L_113 - .L_112)
.L_112:
        /*0080*/ 	.word	0x00000008
.L_113:


//--------------------- .nv.callgraph             --------------------------
	.section	.nv.callgraph,"",@"SHT_CUDA_CALLGRAPH"
	.align	4
	.sectionentsize	8
	.align		4
        /*0000*/ 	.word	0x00000000
	.align		4
        /*0004*/ 	.word	0xffffffff
	.align		4
        /*0008*/ 	.word	0x00000000
	.align		4
        /*000c*/ 	.word	0xfffffffe
	.align		4
        /*0010*/ 	.word	0x00000000
	.align		4
        /*0014*/ 	.word	0xfffffffd
	.align		4
        /*0018*/ 	.word	0x00000000
	.align		4
        /*001c*/ 	.word	0xfffffffc


//--------------------- .nv.constant4             --------------------------
	.section	.nv.constant4,"a",@progbits
	.align	8
	.align		8
.nv.constant4:
        /*0000*/ 	.dword	__cudart_i2opi_d
	.align		8
        /*0008*/ 	.dword	__cudart_sin_cos_coeffs


//--------------------- .text._Z13cudaXORKernelPKmPmjmjjj --------------------------
	.section	.text._Z13cudaXORKernelPKmPmjmjjj,"ax",@progbits
	.align	128
        .global         _Z13cudaXORKernelPKmPmjmjjj
        .type           _Z13cudaXORKernelPKmPmjmjjj,@function
        .size           _Z13cudaXORKernelPKmPmjmjjj,(.L_x_24 - _Z13cudaXORKernelPKmPmjmjjj)
        .other          _Z13cudaXORKernelPKmPmjmjjj,@"STO_CUDA_ENTRY STV_DEFAULT"
_Z13cudaXORKernelPKmPmjmjjj:
.text._Z13cudaXORKernelPKmPmjmjjj:
[----:B------:R-:W-:Y:S01]  /*0000*/  LDC R1, c[0x0][0x37c] ;  /* 0x0000df00ff017b82 */ /* 0x000fe20000000800 */
[----:B------:R-:W0:Y:S07]  /*0010*/  S2R R0, SR_TID.X ;  /* 0x0000000000007919 */ /* 0x000e2e0000002100 */
[----:B------:R-:W0:Y:S01]  /*0020*/  S2UR UR4, SR_CTAID.X ;  /* 0x00000000000479c3 */ /* 0x000e220000002500 */
[----:B------:R-:W1:Y:S07]  /*0030*/  LDCU UR7, c[0x0][0x390] ;  /* 0x00007200ff0777ac */ /* 0x000e6e0008000800 */
[----:B------:R-:W0:Y:S02]  /*0040*/  LDC R11, c[0x0][0x360] ;  /* 0x0000d800ff0b7b82 */ /* 0x000e240000000800 */
[----:B0-----:R-:W-:-:S05]  /*0050*/  IMAD R0, R11, UR4, R0 ;  /* 0x000000040b007c24 */ /* 0x001fca000f8e0200 */
[----:B-1----:R-:W-:-:S13]  /*0060*/  ISETP.GE.U32.AND P0, PT, R0, UR7, PT ;  /* 0x0000000700007c0c */ /* 0x002fda000bf06070 */
[----:B------:R-:W-:Y:S05]  /*0070*/  @P0 EXIT ;  /* 0x000000000000094d */ /* 0x000fea0003800000 */
[----:B------:R-:W0:Y:S01]  /*0080*/  LDC.64 R4, c[0x0][0x380] ;  /* 0x0000e000ff047b82 */ /* 0x000e220000000a00 */
[----:B------:R-:W1:Y:S01]  /*0090*/  LDCU.64 UR4, c[0x0][0x358] ;  /* 0x00006b00ff0477ac */ /* 0x000e620008000a00 */
[----:B------:R-:W2:Y:S06]  /*00a0*/  LDCU UR6, c[0x0][0x370] ;  /* 0x00006e00ff0677ac */ /* 0x000eac0008000800 */
[----:B------:R-:W3:Y:S01]  /*00b0*/  LDC.64 R2, c[0x0][0x388] ;  /* 0x0000e200ff027b82 */ /* 0x000ee20000000a00 */
[----:B------:R-:W4:Y:S01]  /*00c0*/  LDCU UR12, c[0x0][0x3a8] ;  /* 0x00007500ff0c77ac */ /* 0x000f220008000800 */
[----:B------:R-:W0:Y:S01]  /*00d0*/  LDCU.64 UR8, c[0x0][0x398] ;  /* 0x00007300ff0877ac */ /* 0x000e220008000a00 */
[----:B------:R-:W0:Y:S02]  /*00e0*/  LDCU.64 UR10, c[0x0][0x3a0] ;  /* 0x00007400ff0a77ac */ /* 0x000e240008000a00 */
[----:B0-----:R-:W-:-:S06]  /*00f0*/  IMAD.WIDE.U32 R4, R0, 0x8, R4 ;  /* 0x0000000800047825 */ /* 0x001fcc00078e0004 */
[----:B-1----:R-:W5:Y:S01]  /*0100*/  LDG.E.64 R4, desc[UR4][R4.64] ;  /* 0x0000000404047981 */ /* 0x002f62000c1e1b00 */
[----:B--2-4-:R-:W-:-:S07]  /*0110*/  IMAD R11, R11, UR6, RZ ;  /* 0x000000060b0b7c24 */ /* 0x014fce000f8e02ff */
.L_x_0:
[----:B-----5:R-:W-:Y:S01]  /*0120*/  IMAD R7, R5, UR8, RZ ;  /* 0x0000000805077c24 */ /* 0x020fe2000f8e02ff */
[C-C-:B------:R-:W-:Y:S01]  /*0130*/  SHF.R.U64 R13, R4.reuse, UR10, R5.reuse ;  /* 0x0000000a040d7c19 */ /* 0x140fe20008001205 */
[----:B------:R-:W-:Y:S01]  /*0140*/  IMAD.WIDE.U32 R8, R4, UR8, RZ ;  /* 0x0000000804087c25 */ /* 0x000fe2000f8e00ff */
[----:B------:R-:W-:-:S03]  /*0150*/  SHF.R.U32.HI R10, RZ, UR10, R5 ;  /* 0x0000000aff0a7c19 */ /* 0x000fc60008011605 */
[----:B------:R-:W-:Y:S01]  /*0160*/  IMAD R7, R4, UR9, R7 ;  /* 0x0000000904077c24 */ /* 0x000fe2000f8e0207 */
[----:B------:R-:W-:Y:S02]  /*0170*/  LOP3.LUT R4, R13, R4, RZ, 0x3c, !PT ;  /* 0x000000040d047212 */ /* 0x000fe400078e3cff */
[----:B------:R-:W-:Y:S01]  /*0180*/  LOP3.LUT R5, R10, R5, RZ, 0x3c, !PT ;  /* 0x000000050a057212 */ /* 0x000fe200078e3cff */
[----:B------:R-:W-:Y:S01]  /*0190*/  IMAD.IADD R9, R9, 0x1, R7 ;  /* 0x0000000109097824 */ /* 0x000fe200078e0207 */
[----:B------:R-:W-:Y:S01]  /*01a0*/  SHF.L.U32 R13, R4, UR11, RZ ;  /* 0x0000000b040d7c19 */ /* 0x000fe200080006ff */
[----:B---3--:R-:W-:Y:S01]  /*01b0*/  IMAD.WIDE.U32 R6, R0, 0x8, R2 ;  /* 0x0000000800067825 */ /* 0x008fe200078e0002 */
[----:B------:R-:W-:Y:S02]  /*01c0*/  SHF.L.U64.HI R10, R4, UR11, R5 ;  /* 0x0000000b040a7c19 */ /* 0x000fe40008010205 */
[----:B------:R-:W-:Y:S01]  /*01d0*/  LOP3.LUT R13, R13, R4, RZ, 0x3c, !PT ;  /* 0x000000040d0d7212 */ /* 0x000fe200078e3cff */
[----:B------:R-:W-:Y:S01]  /*01e0*/  IMAD.IADD R0, R11, 0x1, R0 ;  /* 0x000000010b007824 */ /* 0x000fe200078e0200 */
[----:B------:R0:W-:Y:S01]  /*01f0*/  STG.E.64 desc[UR4][R6.64], R8 ;  /* 0x0000000806007986 */ /* 0x0001e2000c101b04 */
[----:B------:R-:W-:-:S03]  /*0200*/  LOP3.LUT R10, R10, R5, RZ, 0x3c, !PT ;  /* 0x000000050a0a7212 */ /* 0x000fc600078e3cff */
[----:B------:R-:W-:Y:S02]  /*0210*/  ISETP.GE.U32.AND P0, PT, R0, UR7, PT ;  /* 0x0000000700007c0c */ /* 0x000fe4000bf06070 */
[--C-:B------:R-:W-:Y:S02]  /*0220*/  SHF.R.U64 R4, R13, UR12, R10.reuse ;  /* 0x0000000c0d047c19 */ /* 0x100fe4000800120a */
[----:B------:R-:W-:Y:S02]  /*0230*/  SHF.R.U32.HI R5, RZ, UR12, R10 ;  /* 0x0000000cff057c19 */ /* 0x000fe4000801160a */
[----:B------:R-:W-:Y:S02]  /*0240*/  LOP3.LUT R4, R4, R13, RZ, 0x3c, !PT ;  /* 0x0000000d04047212 */ /* 0x000fe400078e3cff */
[----:B------:R-:W-:-:S05]  /*0250*/  LOP3.LUT R5, R5, R10, RZ, 0x3c, !PT ;  /* 0x0000000a05057212 */ /* 0x000fca00078e3cff */
[----:B0-----:R-:W-:Y:S05]  /*0260*/  @!P0 BRA `(.L_x_0) ;  /* 0xfffffffc00ac8947 */ /* 0x001fea000383ffff */
[----:B------:R-:W-:Y:S05]  /*0270*/  EXIT ;  /* 0x000000000000794d */ /* 0x000fea0003800000 */
.L_x_1:
[----:B------:R-:W-:-:S00]  /*0280*/  BRA `(.L_x_1) ;  /* 0xfffffffc00fc7947 */ /* 0x000fc0000383ffff */
[----:B------:R-:W-:-:S00]  /*0290*/  NOP ;  /* 0x0000000000007918 */ /* 0x000fc00000000000 */
        /* <DEDUP_REMOVED lines=14> */
.L_x_24:


//--------------------- .text._Z13cudaSCGKernelPKmPmjj --------------------------
	.section	.text._Z13cudaSCGKernelPKmPmjj,"ax",@progbits
	.align	128
        .global         _Z13cudaSCGKernelPKmPmjj
        .type           _Z13cudaSCGKernelPKmPmjj,@function
        .size           _Z13cudaSCGKernelPKmPmjj,(.L_x_22 - _Z13cudaSCGKernelPKmPmjj)
        .other          _Z13cudaSCGKernelPKmPmjj,@"STO_CUDA_ENTRY STV_DEFAULT"
_Z13cudaSCGKernelPKmPmjj:
.text._Z13cudaSCGKernelPKmPmjj:
[----:B------:R-:W0:Y:S01]  /*0000*/  LDC R1, c[0x0][0x37c] ;  /* 0x0000df00ff017b82 */ /* 0x000e220000000800 */
[----:B------:R-:W1:Y:S07]  /*0010*/  S2R R3, SR_TID.X ;  /* 0x0000000000037919 */ /* 0x000e6e0000002100 */
[----:B------:R-:W1:Y:S01]  /*0020*/  S2UR UR4, SR_CTAID.X ;  /* 0x00000000000479c3 */ /* 0x000e620000002500 */
[----:B------:R-:W2:Y:S01]  /*0030*/  LDCU UR5, c[0x0][0x390] ;  /* 0x00007200ff0577ac */ /* 0x000ea20008000800 */
[----:B0-----:R-:W-:-:S06]  /*0040*/  VIADD R1, R1, 0xffffffd8 ;  /* 0xffffffd801017836 */ /* 0x001fcc0000000000 */
[----:B------:R-:W1:Y:S02]  /*0050*/  LDC R0, c[0x0][0x360] ;  /* 0x0000d800ff007b82 */ /* 0x000e640000000800 */
[----:B-1----:R-:W-:-:S05]  /*0060*/  IMAD R3, R0, UR4, R3 ;  /* 0x0000000400037c24 */ /* 0x002fca000f8e0203 */
[----:B--2---:R-:W-:-:S13]  /*0070*/  ISETP.GE.U32.AND P0, PT, R3, UR5, PT ;  /* 0x0000000503007c0c */ /* 0x004fda000bf06070 */
[----:B------:R-:W-:Y:S05]  /*0080*/  @P0 EXIT ;  /* 0x000000000000094d */ /* 0x000fea0003800000 */
[----:B------:R-:W0:Y:S01]  /*0090*/  LDC.64 R8, c[0x0][0x380] ;  /* 0x0000e000ff087b82 */ /* 0x000e220000000a00 */
[----:B------:R-:W1:Y:S01]  /*00a0*/  LDCU.64 UR4, c[0x0][0x358] ;  /* 0x00006b00ff0477ac */ /* 0x000e620008000a00 */
[----:B0-----:R-:W-:-:S06]  /*00b0*/  IMAD.WIDE.U32 R8, R3, 0x8, R8 ;  /* 0x0000000803087825 */ /* 0x001fcc00078e0008 */
[----:B-1----:R-:W2:Y:S01]  /*00c0*/  LDG.E.64 R8, desc[UR4][R8.64] ;  /* 0x0000000408087981 */ /* 0x002ea2000c1e1b00 */
[----:B------:R-:W-:Y:S01]  /*00d0*/  MOV R2, 0x100 ;  /* 0x0000010000027802 */ /* 0x000fe20000000f00 */
[----:B--2---:R0:W1:Y:S06]  /*00e0*/  I2F.F64.U64 R10, R8 ;  /* 0x00000008000a7312 */ /* 0x00406c0000301800 */
[----:B01----:R-:W-:Y:S05]  /*00f0*/  CALL.REL.NOINC `($_Z13cudaSCGKernelPKmPmjj$__internal_accurate_pow) ;  /* 0x0000000400287944 */ /* 0x003fea0003c00000 */
[----:B------:R-:W0:Y:S01]  /*0100*/  LDCU UR7, c[0x0][0x394] ;  /* 0x00007280ff0777ac */ /* 0x000e220008000800 */
[----:B------:R-:W1:Y:S01]  /*0110*/  LDC.64 R20, c[0x0][0x388] ;  /* 0x0000e200ff147b82 */ /* 0x000e620000000a00 */
[----:B------:R-:W-:Y:S01]  /*0120*/  IMAD.MOV.U32 R4, RZ, RZ, R12 ;  /* 0x000000ffff047224 */ /* 0x000fe200078e000c */
[----:B------:R-:W2:Y:S01]  /*0130*/  LDCU UR6, c[0x0][0x370] ;  /* 0x00006e00ff0677ac */ /* 0x000ea20008000800 */
[----:B------:R-:W-:Y:S01]  /*0140*/  IMAD.MOV.U32 R5, RZ, RZ, R13 ;  /* 0x000000ffff057224 */ /* 0x000fe200078e000d */
[----:B------:R-:W3:Y:S01]  /*0150*/  LDCU UR10, c[0x0][0x390] ;  /* 0x00007200ff0a77ac */ /* 0x000ee20008000800 */
[----:B------:R-:W4:Y:S01]  /*0160*/  LDCU.64 UR8, c[0x4][0x8] ;  /* 0x01000100ff0877ac */ /* 0x000f220008000a00 */
[----:B0-----:R-:W0:Y:S01]  /*0170*/  I2F.F64.U32 R6, UR7 ;  /* 0x0000000700067d12 */ /* 0x001e220008201800 */
[----:B--2---:R-:W-:-:S07]  /*0180*/  IMAD R0, R0, UR6, RZ ;  /* 0x0000000600007c24 */ /* 0x004fce000f8e02ff */
.L_x_4:
[----:B-1----:R-:W-:Y:S01]  /*0190*/  IMAD.WIDE.U32 R12, R3, 0x8, R20 ;  /* 0x00000008030c7825 */ /* 0x002fe200078e0014 */
[----:B------:R-:W-:Y:S01]  /*01a0*/  DSETP.NEU.AND P0, PT, |R10|, +INF , PT ;  /* 0x7ff000000a00742a */ /* 0x000fe20003f0d200 */
[----:B------:R-:W-:Y:S03]  /*01b0*/  BSSY.RECONVERGENT B0, `(.L_x_2) ;  /* 0x000001c000007945 */ /* 0x000fe60003800200 */
[----:B0-----:R1:W-:Y:S10]  /*01c0*/  STG.E.64 desc[UR4][R12.64], R8 ;  /* 0x000000080c007986 */ /* 0x0013f4000c101b04 */
[----:B------:R-:W-:Y:S01]  /*01d0*/  @!P0 DMUL R22, RZ, R10 ;  /* 0x0000000aff168228 */ /* 0x000fe20000000000 */
[----:B------:R-:W-:Y:S01]  /*01e0*/  @!P0 IMAD.MOV.U32 R2, RZ, RZ, RZ ;  /* 0x000000ffff028224 */ /* 0x000fe200078e00ff */
[----:B--2---:R-:W-:Y:S09]  /*01f0*/  @!P0 BRA `(.L_x_3) ;  /* 0x00000000005c8947 */ /* 0x004ff20003800000 */
[----:B------:R-:W-:Y:S01]  /*0200*/  UMOV UR6, 0x6dc9c883 ;  /* 0x6dc9c88300067882 */ /* 0x000fe20000000000 */
[----:B------:R-:W-:Y:S01]  /*0210*/  UMOV UR7, 0x3fe45f30 ;  /* 0x3fe45f3000077882 */ /* 0x000fe20000000000 */
[C---:B------:R-:W-:Y:S02]  /*0220*/  DSETP.GE.AND P0, PT, |R10|.reuse, 2.14748364800000000000e+09, PT ;  /* 0x41e000000a00742a */ /* 0x040fe40003f06200 */
[----:B-1----:R-:W-:Y:S01]  /*0230*/  DMUL R8, R10, UR6 ;  /* 0x000000060a087c28 */ /* 0x002fe20008000000 */
[----:B------:R-:W-:Y:S01]  /*0240*/  UMOV UR6, 0x54442d18 ;  /* 0x54442d1800067882 */ /* 0x000fe20000000000 */
[----:B------:R-:W-:-:S04]  /*0250*/  UMOV UR7, 0x3ff921fb ;  /* 0x3ff921fb00077882 */ /* 0x000fc80000000000 */
[----:B------:R-:W1:Y:S08]  /*0260*/  F2I.F64 R2, R8 ;  /* 0x0000000800027311 */ /* 0x000e700000301100 */
[----:B-1----:R-:W1:Y:S02]  /*0270*/  I2F.F64 R22, R2 ;  /* 0x0000000200167312 */ /* 0x002e640000201c00 */
[----:B-1----:R-:W-:Y:S01]  /*0280*/  DFMA R12, R22, -UR6, R10 ;  /* 0x80000006160c7c2b */ /* 0x002fe2000800000a */
[----:B------:R-:W-:Y:S01]  /*0290*/  UMOV UR6, 0x33145c00 ;  /* 0x33145c0000067882 */ /* 0x000fe20000000000 */
[----:B------:R-:W-:-:S06]  /*02a0*/  UMOV UR7, 0x3c91a626 ;  /* 0x3c91a62600077882 */ /* 0x000fcc0000000000 */
[----:B------:R-:W-:Y:S01]  /*02b0*/  DFMA R12, R22, -UR6, R12 ;  /* 0x80000006160c7c2b */ /* 0x000fe2000800000c */
[----:B------:R-:W-:Y:S01]  /*02c0*/  UMOV UR6, 0x252049c0 ;  /* 0x252049c000067882 */ /* 0x000fe20000000000 */
[----:B------:R-:W-:-:S06]  /*02d0*/  UMOV UR7, 0x397b839a ;  /* 0x397b839a00077882 */ /* 0x000fcc0000000000 */
[----:B------:R-:W-:Y:S01]  /*02e0*/  DFMA R22, R22, -UR6, R12 ;  /* 0x8000000616167c2b */ /* 0x000fe2000800000c */
[----:B------:R-:W-:Y:S10]  /*02f0*/  @!P0 BRA `(.L_x_3) ;  /* 0x00000000001c8947 */ /* 0x000ff40003800000 */
[----:B------:R-:W-:Y:S01]  /*0300*/  IMAD.MOV.U32 R16, RZ, RZ, R10 ;  /* 0x000000ffff107224 */ /* 0x000fe200078e000a */
[----:B------:R-:W-:Y:S01]  /*0310*/  MOV R2, 0x340 ;  /* 0x0000034000027802 */ /* 0x000fe20000000f00 */
[----:B------:R-:W-:-:S07]  /*0320*/  IMAD.MOV.U32 R9, RZ, RZ, R11 ;  /* 0x000000ffff097224 */ /* 0x000fce00078e000b */
[----:B0--34-:R-:W-:Y:S05]  /*0330*/  CALL.REL.NOINC `($_Z13cudaSCGKernelPKmPmjj$__internal_trig_reduction_slowpathd) ;  /* 0x0000000c00007944 */ /* 0x019fea0003c00000 */
[----:B------:R-:W-:Y:S02]  /*0340*/  IMAD.MOV.U32 R2, RZ, RZ, R10 ;  /* 0x000000ffff027224 */ /* 0x000fe400078e000a */
[----:B------:R-:W-:Y:S02]  /*0350*/  IMAD.MOV.U32 R22, RZ, RZ, R16 ;  /* 0x000000ffff167224 */ /* 0x000fe400078e0010 */
[----:B------:R-:W-:-:S07]  /*0360*/  IMAD.MOV.U32 R23, RZ, RZ, R17 ;  /* 0x000000ffff177224 */ /* 0x000fce00078e0011 */
.L_x_3:
[----:B---34-:R-:W-:Y:S05]  /*0370*/  BSYNC.RECONVERGENT B0 ;  /* 0x0000000000007941 */ /* 0x018fea0003800200 */
.L_x_2:
[----:B-1----:R-:W-:-:S05]  /*0380*/  IMAD.SHL.U32 R8, R2, 0x40, RZ ;  /* 0x0000004002087824 */ /* 0x002fca00078e00ff */
[----:B------:R-:W-:-:S04]  /*0390*/  LOP3.LUT R8, R8, 0x40, RZ, 0xc0, !PT ;  /* 0x0000004008087812 */ /* 0x000fc800078ec0ff */
[----:B------:R-:W-:-:S05]  /*03a0*/  IADD3 R28, P0, PT, R8, UR8, RZ ;  /* 0x00000008081c7c10 */ /* 0x000fca000ff1e0ff */
[----:B------:R-:W-:-:S05]  /*03b0*/  IMAD.X R29, RZ, RZ, UR9, P0 ;  /* 0x00000009ff1d7e24 */ /* 0x000fca00080e06ff */
[----:B------:R-:W2:Y:S04]  /*03c0*/  LDG.E.128.CONSTANT R8, desc[UR4][R28.64] ;  /* 0x000000041c087981 */ /* 0x000ea8000c1e9d00 */
[----:B------:R-:W3:Y:S04]  /*03d0*/  LDG.E.128.CONSTANT R12, desc[UR4][R28.64+0x10] ;  /* 0x000010041c0c7981 */ /* 0x000ee8000c1e9d00 */
[----:B------:R-:W4:Y:S01]  /*03e0*/  LDG.E.128.CONSTANT R16, desc[UR4][R28.64+0x20] ;  /* 0x000020041c107981 */ /* 0x000f22000c1e9d00 */
[----:B------:R-:W-:Y:S01]  /*03f0*/  LOP3.LUT R24, R2, 0x1, RZ, 0xc0, !PT ;  /* 0x0000000102187812 */ /* 0x000fe200078ec0ff */
[----:B------:R-:W-:Y:S01]  /*0400*/  IMAD.MOV.U32 R25, RZ, RZ, 0x3da8ff83 ;  /* 0x3da8ff83ff197424 */ /* 0x000fe200078e00ff */
[----:B------:R-:W-:Y:S01]  /*0410*/  DMUL R26, R22, R22 ;  /* 0x00000016161a7228 */ /* 0x000fe20000000000 */
[----:B------:R-:W-:Y:S01]  /*0420*/  IMAD.IADD R3, R0, 0x1, R3 ;  /* 0x0000000100037824 */ /* 0x000fe200078e0203 */
[----:B------:R-:W-:Y:S01]  /*0430*/  ISETP.NE.U32.AND P0, PT, R24, 0x1, PT ;  /* 0x000000011800780c */ /* 0x000fe20003f05070 */
[----:B------:R-:W-:-:S03]  /*0440*/  IMAD.MOV.U32 R24, RZ, RZ, 0x20fd8164 ;  /* 0x20fd8164ff187424 */ /* 0x000fc600078e00ff */
[----:B------:R-:W-:Y:S02]  /*0450*/  FSEL R25, -R25, 0.11223486810922622681, !P0 ;  /* 0x3de5db6519197808 */ /* 0x000fe40004000100 */
[----:B------:R-:W-:-:S06]  /*0460*/  FSEL R24, R24, -8.06006814911005101289e+34, !P0 ;  /* 0xf9785eba18187808 */ /* 0x000fcc0004000000 */
[----:B--2---:R-:W-:-:S08]  /*0470*/  DFMA R8, R26, R24, R8 ;  /* 0x000000181a08722b */ /* 0x004fd00000000008 */
[----:B------:R-:W-:-:S08]  /*0480*/  DFMA R8, R26, R8, R10 ;  /* 0x000000081a08722b */ /* 0x000fd0000000000a */
[----:B---3--:R-:W-:-:S08]  /*0490*/  DFMA R8, R26, R8, R12 ;  /* 0x000000081a08722b */ /* 0x008fd0000000000c */
[----:B------:R-:W-:-:S08]  /*04a0*/  DFMA R8, R26, R8, R14 ;  /* 0x000000081a08722b */ /* 0x000fd0000000000e */
[----:B----4-:R-:W-:-:S08]  /*04b0*/  DFMA R8, R26, R8, R16 ;  /* 0x000000081a08722b */ /* 0x010fd00000000010 */
[----:B------:R-:W-:-:S08]  /*04c0*/  DFMA R8, R26, R8, R18 ;  /* 0x000000081a08722b */ /* 0x000fd00000000012 */
[----:B------:R-:W-:Y:S02]  /*04d0*/  DFMA R22, R8, R22, R22 ;  /* 0x000000160816722b */ /* 0x000fe40000000016 */
[----:B------:R-:W-:-:S10]  /*04e0*/  DFMA R8, R26, R8, 1 ;  /* 0x3ff000001a08742b */ /* 0x000fd40000000008 */
[----:B------:R-:W-:Y:S02]  /*04f0*/  FSEL R10, R8, R22, !P0 ;  /* 0x00000016080a7208 */ /* 0x000fe40004000000 */
[----:B------:R-:W-:Y:S02]  /*0500*/  FSEL R11, R9, R23, !P0 ;  /* 0x00000017090b7208 */ /* 0x000fe40004000000 */
[----:B------:R-:W-:-:S04]  /*0510*/  LOP3.LUT P0, RZ, R2, 0x2, RZ, 0xc0, !PT ;  /* 0x0000000202ff7812 */ /* 0x000fc8000780c0ff */
[----:B------:R-:W-:-:S10]  /*0520*/  DADD R8, RZ, -R10 ;  /* 0x00000000ff087229 */ /* 0x000fd4000000080a */
[----:B------:R-:W-:Y:S02]  /*0530*/  FSEL R10, R10, R8, !P0 ;  /* 0x000000080a0a7208 */ /* 0x000fe40004000000 */
[----:B------:R-:W-:Y:S02]  /*0540*/  FSEL R11, R11, R9, !P0 ;  /* 0x000000090b0b7208 */ /* 0x000fe40004000000 */
[----:B------:R-:W-:-:S04]  /*0550*/  ISETP.GE.U32.AND P0, PT, R3, UR10, PT ;  /* 0x0000000a03007c0c */ /* 0x000fc8000bf06070 */
[----:B0-----:R-:W-:-:S06]  /*0560*/  DFMA R10, R4, R10, R6 ;  /* 0x0000000a040a722b */ /* 0x001fcc0000000006 */
[----:B------:R2:W0:Y:S03]  /*0570*/  F2I.U64.F64.TRUNC R8, R10 ;  /* 0x0000000a00087311 */ /* 0x000426000030d800 */
[----:B------:R-:W-:Y:S05]  /*0580*/  @!P0 BRA `(.L_x_4) ;  /* 0xfffffffc00008947 */ /* 0x000fea000383ffff */
[----:B------:R-:W-:Y:S05]  /*0590*/  EXIT ;  /* 0x000000000000794d */ /* 0x000fea0003800000 */
        .type           $_Z13cudaSCGKernelPKmPmjj$__internal_accurate_pow,@function
        .size           $_Z13cudaSCGKernelPKmPmjj$__internal_accurate_pow,($_Z13cudaSCGKernelPKmPmjj$__internal_trig_reduction_slowpathd - $_Z13cudaSCGKernelPKmPmjj$__internal_accurate_pow)
$_Z13cudaSCGKernelPKmPmjj$__internal_accurate_pow:
[----:B------:R-:W0:Y:S01]  /*05a0*/  MUFU.RCP64H R17, 2 ;  /* 0x4000000000117908 */ /* 0x000e220000001800 */
[----:B------:R-:W-:Y:S01]  /*05b0*/  IMAD.MOV.U32 R4, RZ, RZ, 0x0 ;  /* 0x00000000ff047424 */ /* 0x000fe200078e00ff */
[----:B------:R-:W-:Y:S01]  /*05c0*/  UMOV UR6, 0x7d2cafe2 ;  /* 0x7d2cafe200067882 */ /* 0x000fe20000000000 */
[----:B------:R-:W-:Y:S01]  /*05d0*/  IMAD.MOV.U32 R5, RZ, RZ, 0x40000000 ;  /* 0x40000000ff057424 */ /* 0x000fe200078e00ff */
[----:B------:R-:W-:Y:S01]  /*05e0*/  UMOV UR7, 0x3eb0f5ff ;  /* 0x3eb0f5ff00077882 */ /* 0x000fe20000000000 */
[----:B------:R-:W-:Y:S02]  /*05f0*/  IMAD.MOV.U32 R16, RZ, RZ, RZ ;  /* 0x000000ffff107224 */ /* 0x000fe400078e00ff */
[----:B------:R-:W-:Y:S02]  /*0600*/  IMAD.MOV.U32 R6, RZ, RZ, 0x41ad3b5a ;  /* 0x41ad3b5aff067424 */ /* 0x000fe400078e00ff */
[----:B------:R-:W-:Y:S02]  /*0610*/  IMAD.MOV.U32 R7, RZ, RZ, 0x3ed0f5d2 ;  /* 0x3ed0f5d2ff077424 */ /* 0x000fe400078e00ff */
[----:B0-----:R-:W-:-:S08]  /*0620*/  DFMA R4, R16, -R4, 1 ;  /* 0x3ff000001004742b */ /* 0x001fd00000000804 */
[----:B------:R-:W-:-:S08]  /*0630*/  DFMA R4, R4, R4, R4 ;  /* 0x000000040404722b */ /* 0x000fd00000000004 */
[----:B------:R-:W-:-:S08]  /*0640*/  DFMA R16, R16, R4, R16 ;  /* 0x000000041010722b */ /* 0x000fd00000000010 */
[----:B------:R-:W-:-:S08]  /*0650*/  DMUL R4, RZ, R16 ;  /* 0x00000010ff047228 */ /* 0x000fd00000000000 */
[----:B------:R-:W-:-:S08]  /*0660*/  DFMA R4, RZ, R16, R4 ;  /* 0x00000010ff04722b */ /* 0x000fd00000000004 */
[----:B------:R-:W-:Y:S02]  /*0670*/  DMUL R14, R4, R4 ;  /* 0x00000004040e7228 */ /* 0x000fe40000000000 */
[----:B------:R-:W-:-:S06]  /*0680*/  DADD R12, RZ, -R4 ;  /* 0x00000000ff0c7229 */ /* 0x000fcc0000000804 */
[----:B------:R-:W-:Y:S01]  /*0690*/  DFMA R6, R14, UR6, R6 ;  /* 0x000000060e067c2b */ /* 0x000fe20008000006 */
[----:B------:R-:W-:Y:S01]  /*06a0*/  UMOV UR6, 0x75488a3f ;  /* 0x75488a3f00067882 */ /* 0x000fe20000000000 */
[----:B------:R-:W-:Y:S01]  /*06b0*/  UMOV UR7, 0x3ef3b20a ;  /* 0x3ef3b20a00077882 */ /* 0x000fe20000000000 */
[----:B------:R-:W-:Y:S02]  /*06c0*/  DADD R20, R12, R12 ;  /* 0x000000000c147229 */ /* 0x000fe4000000000c */
[----:B------:R-:W-:-:S03]  /*06d0*/  DMUL R12, R4, R4 ;  /* 0x00000004040c7228 */ /* 0x000fc60000000000 */
[----:B------:R-:W-:Y:S01]  /*06e0*/  DFMA R6, R14, R6, UR6 ;  /* 0x000000060e067e2b */ /* 0x000fe20008000006 */
[----:B------:R-:W-:Y:S01]  /*06f0*/  UMOV UR6, 0xe4faecd5 ;  /* 0xe4faecd500067882 */ /* 0x000fe20000000000 */
[----:B------:R-:W-:Y:S01]  /*0700*/  UMOV UR7, 0x3f1745cd ;  /* 0x3f1745cd00077882 */ /* 0x000fe20000000000 */
[----:B------:R-:W-:-:S05]  /*0710*/  DFMA R20, RZ, -R4, R20 ;  /* 0x80000004ff14722b */ /* 0x000fca0000000014 */
[----:B------:R-:W-:Y:S01]  /*0720*/  DFMA R6, R14, R6, UR6 ;  /* 0x000000060e067e2b */ /* 0x000fe20008000006 */
[----:B------:R-:W-:Y:S01]  /*0730*/  UMOV UR6, 0x258a578b ;  /* 0x258a578b00067882 */ /* 0x000fe20000000000 */
[----:B------:R-:W-:Y:S01]  /*0740*/  UMOV UR7, 0x3f3c71c7 ;  /* 0x3f3c71c700077882 */ /* 0x000fe20000000000 */
[----:B------:R-:W-:-:S05]  /*0750*/  DMUL R16, R16, R20 ;  /* 0x0000001410107228 */ /* 0x000fca0000000000 */
[----:B------:R-:W-:Y:S01]  /*0760*/  DFMA R6, R14, R6, UR6 ;  /* 0x000000060e067e2b */ /* 0x000fe20008000006 */
[----:B------:R-:W-:Y:S01]  /*0770*/  UMOV UR6, 0x9242b910 ;  /* 0x9242b91000067882 */ /* 0x000fe20000000000 */
[----:B------:R-:W-:-:S03]  /*0780*/  UMOV UR7, 0x3f624924 ;  /* 0x3f62492400077882 */ /* 0x000fc60000000000 */
[----:B------:R-:W-:Y:S02]  /*0790*/  VIADD R25, R17, 0x100000 ;  /* 0x0010000011197836 */ /* 0x000fe40000000000 */
[----:B------:R-:W-:Y:S01]  /*07a0*/  IMAD.MOV.U32 R24, RZ, RZ, R16 ;  /* 0x000000ffff187224 */ /* 0x000fe200078e0010 */
[----:B------:R-:W-:Y:S01]  /*07b0*/  DFMA R6, R14, R6, UR6 ;  /* 0x000000060e067e2b */ /* 0x000fe20008000006 */
[----:B------:R-:W-:Y:S01]  /*07c0*/  UMOV UR6, 0x99999dfb ;  /* 0x99999dfb00067882 */ /* 0x000fe20000000000 */
[----:B------:R-:W-:-:S06]  /*07d0*/  UMOV UR7, 0x3f899999 ;  /* 0x3f89999900077882 */ /* 0x000fcc0000000000 */
[----:B------:R-:W-:Y:S01]  /*07e0*/  DFMA R18, R14, R6, UR6 ;  /* 0x000000060e127e2b */ /* 0x000fe20008000006 */
[----:B------:R-:W-:Y:S01]  /*07f0*/  UMOV UR6, 0x55555555 ;  /* 0x5555555500067882 */ /* 0x000fe20000000000 */
[----:B------:R-:W-:-:S06]  /*0800*/  UMOV UR7, 0x3fb55555 ;  /* 0x3fb5555500077882 */ /* 0x000fcc0000000000 */
[----:B------:R-:W-:-:S08]  /*0810*/  DFMA R6, R14, R18, UR6 ;  /* 0x000000060e067e2b */ /* 0x000fd00008000012 */
[----:B------:R-:W-:Y:S01]  /*0820*/  DADD R22, -R6, UR6 ;  /* 0x0000000606167e29 */ /* 0x000fe20008000100 */
[----:B------:R-:W-:Y:S01]  /*0830*/  UMOV UR6, 0xb9e7b0 ;  /* 0x00b9e7b000067882 */ /* 0x000fe20000000000 */
[----:B------:R-:W-:-:S06]  /*0840*/  UMOV UR7, 0x3c46a4cb ;  /* 0x3c46a4cb00077882 */ /* 0x000fcc0000000000 */
[----:B------:R-:W-:Y:S02]  /*0850*/  DFMA R18, R14, R18, R22 ;  /* 0x000000120e12722b */ /* 0x000fe40000000016 */
[C---:B------:R-:W-:Y:S02]  /*0860*/  DMUL R14, R4.reuse, R12 ;  /* 0x0000000c040e7228 */ /* 0x040fe40000000000 */
[----:B------:R-:W-:-:S04]  /*0870*/  DFMA R22, R4, R4, -R12 ;  /* 0x000000040416722b */ /* 0x000fc8000000080c */
[----:B------:R-:W-:Y:S01]  /*0880*/  DADD R18, R18, -UR6 ;  /* 0x8000000612127e29 */ /* 0x000fe20008000000 */
[----:B------:R-:W-:Y:S01]  /*0890*/  UMOV UR6, 0x0 ;  /* 0x0000000000067882 */ /* 0x000fe20000000000 */
[C---:B------:R-:W-:Y:S01]  /*08a0*/  DFMA R20, R4.reuse, R12, -R14 ;  /* 0x0000000c0414722b */ /* 0x040fe2000000080e */
[----:B------:R-:W-:Y:S01]  /*08b0*/  UMOV UR7, 0x3ff00000 ;  /* 0x3ff0000000077882 */ /* 0x000fe20000000000 */
[----:B------:R-:W-:-:S04]  /*08c0*/  DFMA R22, R4, R24, R22 ;  /* 0x000000180416722b */ /* 0x000fc80000000016 */
[----:B------:R-:W-:Y:S02]  /*08d0*/  DADD R26, R6, R18 ;  /* 0x00000000061a7229 */ /* 0x000fe40000000012 */
[----:B------:R-:W-:-:S06]  /*08e0*/  DFMA R20, R16, R12, R20 ;  /* 0x0000000c1014722b */ /* 0x000fcc0000000014 */
[----:B------:R-:W-:Y:S02]  /*08f0*/  DMUL R12, R26, R14 ;  /* 0x0000000e1a0c7228 */ /* 0x000fe40000000000 */
[----:B------:R-:W-:Y:S02]  /*0900*/  DFMA R20, R4, R22, R20 ;  /* 0x000000160414722b */ /* 0x000fe40000000014 */
[----:B------:R-:W-:-:S04]  /*0910*/  DADD R22, R6, -R26 ;  /* 0x0000000006167229 */ /* 0x000fc8000000081a */
[----:B------:R-:W-:-:S04]  /*0920*/  DFMA R6, R26, R14, -R12 ;  /* 0x0000000e1a06722b */ /* 0x000fc8000000080c */
[----:B------:R-:W-:-:S04]  /*0930*/  DADD R22, R18, R22 ;  /* 0x0000000012167229 */ /* 0x000fc80000000016 */
[----:B------:R-:W-:-:S08]  /*0940*/  DFMA R6, R26, R20, R6 ;  /* 0x000000141a06722b */ /* 0x000fd00000000006 */
[----:B------:R-:W-:-:S08]  /*0950*/  DFMA R22, R22, R14, R6 ;  /* 0x0000000e1616722b */ /* 0x000fd00000000006 */
[----:B------:R-:W-:-:S08]  /*0960*/  DADD R14, R12, R22 ;  /* 0x000000000c0e7229 */ /* 0x000fd00000000016 */
[--C-:B------:R-:W-:Y:S02]  /*0970*/  DADD R6, R4, R14.reuse ;  /* 0x0000000004067229 */ /* 0x100fe4000000000e */
[----:B------:R-:W-:-:S06]  /*0980*/  DADD R12, R12, -R14 ;  /* 0x000000000c0c7229 */ /* 0x000fcc000000080e */
[----:B------:R-:W-:Y:S02]  /*0990*/  DADD R4, R4, -R6 ;  /* 0x0000000004047229 */ /* 0x000fe40000000806 */
[----:B------:R-:W-:-:S06]  /*09a0*/  DADD R12, R22, R12 ;  /* 0x00000000160c7229 */ /* 0x000fcc000000000c */
[----:B------:R-:W-:-:S08]  /*09b0*/  DADD R4, R14, R4 ;  /* 0x000000000e047229 */ /* 0x000fd00000000004 */
[----:B------:R-:W-:Y:S01]  /*09c0*/  DADD R4, R12, R4 ;  /* 0x000000000c047229 */ /* 0x000fe20000000004 */
[----:B------:R-:W-:Y:S02]  /*09d0*/  IMAD.MOV.U32 R12, RZ, RZ, -0x105c611 ;  /* 0xfefa39efff0c7424 */ /* 0x000fe400078e00ff */
[----:B------:R-:W-:-:S05]  /*09e0*/  IMAD.MOV.U32 R13, RZ, RZ, 0x3fe62e42 ;  /* 0x3fe62e42ff0d7424 */ /* 0x000fca00078e00ff */
[----:B------:R-:W-:Y:S01]  /*09f0*/  DADD R16, R16, R4 ;  /* 0x0000000010107229 */ /* 0x000fe20000000004 */
[----:B------:R-:W-:Y:S02]  /*0a00*/  IMAD.MOV.U32 R4, RZ, RZ, -0x105c611 ;  /* 0xfefa39efff047424 */ /* 0x000fe400078e00ff */
[----:B------:R-:W-:-:S05]  /*0a10*/  IMAD.MOV.U32 R5, RZ, RZ, 0x3fe62e42 ;  /* 0x3fe62e42ff057424 */ /* 0x000fca00078e00ff */
[----:B------:R-:W-:-:S08]  /*0a20*/  DADD R14, R6, R16 ;  /* 0x00000000060e7229 */ /* 0x000fd00000000010 */
[--C-:B------:R-:W-:Y:S02]  /*0a30*/  DFMA R12, R12, UR6, R14.reuse ;  /* 0x000000060c0c7c2b */ /* 0x100fe4000800000e */
[----:B------:R-:W-:-:S06]  /*0a40*/  DADD R6, R6, -R14 ;  /* 0x0000000006067229 */ /* 0x000fcc000000080e */
[----:B------:R-:W-:Y:S02]  /*0a50*/  DFMA R18, -R4, 1, R12 ;  /* 0x3ff000000412782b */ /* 0x000fe4000000010c */
[----:B------:R-:W-:-:S06]  /*0a60*/  DADD R6, R16, R6 ;  /* 0x0000000010067229 */ /* 0x000fcc0000000006 */
[----:B------:R-:W-:Y:S01]  /*0a70*/  DADD R18, -R14, R18 ;  /* 0x000000000e127229 */ /* 0x000fe20000000112 */
[----:B------:R-:W-:Y:S02]  /*0a80*/  IMAD.MOV.U32 R14, RZ, RZ, 0x3b39803f ;  /* 0x3b39803fff0e7424 */ /* 0x000fe400078e00ff */
[----:B------:R-:W-:-:S05]  /*0a90*/  IMAD.MOV.U32 R15, RZ, RZ, 0x3c7abc9e ;  /* 0x3c7abc9eff0f7424 */ /* 0x000fca00078e00ff */
[----:B------:R-:W-:-:S08]  /*0aa0*/  DADD R6, R6, -R18 ;  /* 0x0000000006067229 */ /* 0x000fd00000000812 */
[----:B------:R-:W-:Y:S01]  /*0ab0*/  DFMA R14, R14, UR6, R6 ;  /* 0x000000060e0e7c2b */ /* 0x000fe20008000006 */
[----:B------:R-:W-:Y:S01]  /*0ac0*/  UMOV UR6, 0x3b39803f ;  /* 0x3b39803f00067882 */ /* 0x000fe20000000000 */
[----:B------:R-:W-:-:S06]  /*0ad0*/  UMOV UR7, 0x3c7abc9e ;  /* 0x3c7abc9e00077882 */ /* 0x000fcc0000000000 */
[----:B------:R-:W-:-:S08]  /*0ae0*/  DADD R16, R12, R14 ;  /* 0x000000000c107229 */ /* 0x000fd0000000000e */
[----:B------:R-:W-:Y:S02]  /*0af0*/  DADD R12, R12, -R16 ;  /* 0x000000000c0c7229 */ /* 0x000fe40000000810 */
[----:B------:R-:W-:-:S06]  /*0b00*/  DMUL R6, R16, 63 ;  /* 0x404f800010067828 */ /* 0x000fcc0000000000 */
[----:B------:R-:W-:Y:S02]  /*0b10*/  DADD R12, R14, R12 ;  /* 0x000000000e0c7229 */ /* 0x000fe4000000000c */
[----:B------:R-:W-:Y:S01]  /*0b20*/  DFMA R16, R16, 63, -R6 ;  /* 0x404f80001010782b */ /* 0x000fe20000000806 */
[----:B------:R-:W-:Y:S02]  /*0b30*/  IMAD.MOV.U32 R14, RZ, RZ, 0x652b82fe ;  /* 0x652b82feff0e7424 */ /* 0x000fe400078e00ff */
[----:B------:R-:W-:-:S05]  /*0b40*/  IMAD.MOV.U32 R15, RZ, RZ, 0x3ff71547 ;  /* 0x3ff71547ff0f7424 */ /* 0x000fca00078e00ff */
[----:B------:R-:W-:-:S08]  /*0b50*/  DFMA R16, R12, 63, R16 ;  /* 0x404f80000c10782b */ /* 0x000fd00000000010 */
[----:B------:R-:W-:-:S08]  /*0b60*/  DADD R12, R6, R16 ;  /* 0x00000000060c7229 */ /* 0x000fd00000000010 */
[----:B------:R-:W-:Y:S02]  /*0b70*/  DFMA R14, R12, R14, 6.75539944105574400000e+15 ;  /* 0x433800000c0e742b */ /* 0x000fe4000000000e */
[----:B------:R-:W-:Y:S01]  /*0b80*/  FSETP.GEU.AND P0, PT, |R13|, 4.1917929649353027344, PT ;  /* 0x4086232b0d00780b */ /* 0x000fe20003f0e200 */
[----:B------:R-:W-:-:S05]  /*0b90*/  DADD R6, R6, -R12 ;  /* 0x0000000006067229 */ /* 0x000fca000000080c */
[----:B------:R-:W-:-:S03]  /*0ba0*/  DADD R18, R14, -6.75539944105574400000e+15 ;  /* 0xc33800000e127429 */ /* 0x000fc60000000000 */
[----:B------:R-:W-:-:S05]  /*0bb0*/  DADD R16, R16, R6 ;  /* 0x0000000010107229 */ /* 0x000fca0000000006 */
[----:B------:R-:W-:-:S08]  /*0bc0*/  DFMA R4, R18, -R4, R12 ;  /* 0x800000041204722b */ /* 0x000fd0000000000c */
[----:B------:R-:W-:Y:S01]  /*0bd0*/  DFMA R4, R18, -UR6, R4 ;  /* 0x8000000612047c2b */ /* 0x000fe20008000004 */
[----:B------:R-:W-:Y:S01]  /*0be0*/  UMOV UR6, 0x69ce2bdf ;  /* 0x69ce2bdf00067882 */ /* 0x000fe20000000000 */
[----:B------:R-:W-:Y:S01]  /*0bf0*/  IMAD.MOV.U32 R18, RZ, RZ, -0x35dec16 ;  /* 0xfca213eaff127424 */ /* 0x000fe200078e00ff */
[----:B------:R-:W-:Y:S01]  /*0c00*/  UMOV UR7, 0x3e5ade15 ;  /* 0x3e5ade1500077882 */ /* 0x000fe20000000000 */
[----:B------:R-:W-:-:S06]  /*0c10*/  IMAD.MOV.U32 R19, RZ, RZ, 0x3e928af3 ;  /* 0x3e928af3ff137424 */ /* 0x000fcc00078e00ff */
[----:B------:R-:W-:Y:S01]  /*0c20*/  DFMA R18, R4, UR6, R18 ;  /* 0x0000000604127c2b */ /* 0x000fe20008000012 */
[----:B------:R-:W-:Y:S01]  /*0c30*/  UMOV UR6, 0x62401315 ;  /* 0x6240131500067882 */ /* 0x000fe20000000000 */
[----:B------:R-:W-:-:S06]  /*0c40*/  UMOV UR7, 0x3ec71dee ;  /* 0x3ec71dee00077882 */ /* 0x000fcc0000000000 */
[----:B------:R-:W-:Y:S01]  /*0c50*/  DFMA R18, R4, R18, UR6 ;  /* 0x0000000604127e2b */ /* 0x000fe20008000012 */
        /* <DEDUP_REMOVED lines=20> */
[----:B------:R-:W-:-:S08]  /*0da0*/  DFMA R18, R4, R18, UR6 ;  /* 0x0000000604127e2b */ /* 0x000fd00008000012 */
[----:B------:R-:W-:-:S08]  /*0db0*/  DFMA R18, R4, R18, 1 ;  /* 0x3ff000000412742b */ /* 0x000fd00000000012 */
[----:B------:R-:W-:-:S10]  /*0dc0*/  DFMA R4, R4, R18, 1 ;  /* 0x3ff000000404742b */ /* 0x000fd40000000012 */
[----:B------:R-:W-:Y:S02]  /*0dd0*/  IMAD R7, R14, 0x100000, R5 ;  /* 0x001000000e077824 */ /* 0x000fe400078e0205 */
[----:B------:R-:W-:Y:S01]  /*0de0*/  IMAD.MOV.U32 R6, RZ, RZ, R4 ;  /* 0x000000ffff067224 */ /* 0x000fe200078e0004 */
[----:B------:R-:W-:Y:S06]  /*0df0*/  @!P0 BRA `(.L_x_5) ;  /* 0x0000000000348947 */ /* 0x000fec0003800000 */
[----:B------:R-:W-:Y:S01]  /*0e00*/  FSETP.GEU.AND P1, PT, |R13|, 4.2275390625, PT ;  /* 0x408748000d00780b */ /* 0x000fe20003f2e200 */
[C---:B------:R-:W-:Y:S02]  /*0e10*/  DADD R6, R12.reuse, +INF ;  /* 0x7ff000000c067429 */ /* 0x040fe40000000000 */
[----:B------:R-:W-:-:S08]  /*0e20*/  DSETP.GEU.AND P0, PT, R12, RZ, PT ;  /* 0x000000ff0c00722a */ /* 0x000fd00003f0e000 */
[----:B------:R-:W-:Y:S02]  /*0e30*/  FSEL R6, R6, RZ, P0 ;  /* 0x000000ff06067208 */ /* 0x000fe40000000000 */
[----:B------:R-:W-:Y:S01]  /*0e40*/  FSEL R7, R7, RZ, P0 ;  /* 0x000000ff07077208 */ /* 0x000fe20000000000 */
[----:B------:R-:W-:Y:S06]  /*0e50*/  @P1 BRA `(.L_x_5) ;  /* 0x00000000001c1947 */ /* 0x000fec0003800000 */
[----:B------:R-:W-:-:S04]  /*0e60*/  LEA.HI R6, R14, R14, RZ, 0x1 ;  /* 0x0000000e0e067211 */ /* 0x000fc800078f08ff */
[----:B------:R-:W-:-:S05]  /*0e70*/  SHF.R.S32.HI R7, RZ, 0x1, R6 ;  /* 0x00000001ff077819 */ /* 0x000fca0000011406 */
[----:B------:R-:W-:Y:S02]  /*0e80*/  IMAD.IADD R6, R14, 0x1, -R7 ;  /* 0x000000010e067824 */ /* 0x000fe400078e0a07 */
[----:B------:R-:W-:-:S03]  /*0e90*/  IMAD R5, R7, 0x100000, R5 ;  /* 0x0010000007057824 */ /* 0x000fc600078e0205 */
[----:B------:R-:W-:Y:S01]  /*0ea0*/  LEA R7, R6, 0x3ff00000, 0x14 ;  /* 0x3ff0000006077811 */ /* 0x000fe200078ea0ff */
[----:B------:R-:W-:-:S06]  /*0eb0*/  IMAD.MOV.U32 R6, RZ, RZ, RZ ;  /* 0x000000ffff067224 */ /* 0x000fcc00078e00ff */
[----:B------:R-:W-:-:S11]  /*0ec0*/  DMUL R6, R4, R6 ;  /* 0x0000000604067228 */ /* 0x000fd60000000000 */
.L_x_5:
[----:B------:R-:W-:Y:S01]  /*0ed0*/  DFMA R16, R16, R6, R6 ;  /* 0x000000061010722b */ /* 0x000fe20000000006 */
[----:B------:R-:W-:Y:S01]  /*0ee0*/  IMAD.MOV.U32 R4, RZ, RZ, R2 ;  /* 0x000000ffff047224 */ /* 0x000fe200078e0002 */
[----:B------:R-:W-:Y:S01]  /*0ef0*/  DSETP.NEU.AND P0, PT, |R6|, +INF , PT ;  /* 0x7ff000000600742a */ /* 0x000fe20003f0d200 */
[----:B------:R-:W-:-:S07]  /*0f00*/  IMAD.MOV.U32 R5, RZ, RZ, 0x0 ;  /* 0x00000000ff057424 */ /* 0x000fce00078e00ff */
[----:B------:R-:W-:Y:S02]  /*0f10*/  FSEL R12, R6, R16, !P0 ;  /* 0x00000010060c7208 */ /* 0x000fe40004000000 */
[----:B------:R-:W-:Y:S01]  /*0f20*/  FSEL R13, R7, R17, !P0 ;  /* 0x00000011070d7208 */ /* 0x000fe20004000000 */
[----:B------:R-:W-:Y:S06]  /*0f30*/  RET.REL.NODEC R4 `(_Z13cudaSCGKernelPKmPmjj) ;  /* 0xfffffff004307950 */ /* 0x000fec0003c3ffff */
        .type           $_Z13cudaSCGKernelPKmPmjj$__internal_trig_reduction_slowpathd,@function
        .size           $_Z13cudaSCGKernelPKmPmjj$__internal_trig_reduction_slowpathd,(.L_x_22 - $_Z13cudaSCGKernelPKmPmjj$__internal_trig_reduction_slowpathd)
$_Z13cudaSCGKernelPKmPmjj$__internal_trig_reduction_slowpathd:
[--C-:B------:R-:W-:Y:S01]  /*0f40*/  SHF.R.U32.HI R8, RZ, 0x14, R9.reuse ;  /* 0x00000014ff087819 */ /* 0x100fe20000011609 */
[----:B------:R-:W-:Y:S02]  /*0f50*/  IMAD.MOV.U32 R17, RZ, RZ, R9 ;  /* 0x000000ffff117224 */ /* 0x000fe400078e0009 */
[----:B------:R-:W-:Y:S01]  /*0f60*/  IMAD.MOV.U32 R10, RZ, RZ, RZ ;  /* 0x000000ffff0a7224 */ /* 0x000fe200078e00ff */
[----:B------:R-:W-:-:S04]  /*0f70*/  LOP3.LUT R11, R8, 0x7ff, RZ, 0xc0, !PT ;  /* 0x000007ff080b7812 */ /* 0x000fc800078ec0ff */
[----:B------:R-:W-:-:S13]  /*0f80*/  ISETP.NE.AND P0, PT, R11, 0x7ff, PT ;  /* 0x000007ff0b00780c */ /* 0x000fda0003f05270 */
[----:B------:R-:W-:Y:S05]  /*0f90*/  @!P0 BRA `(.L_x_6) ;  /* 0x0000000800448947 */ /* 0x000fea0003800000 */
[----:B------:R-:W-:Y:S01]  /*0fa0*/  VIADD R11, R11, 0xfffffc00 ;  /* 0xfffffc000b0b7836 */ /* 0x000fe20000000000 */
[----:B------:R-:W-:Y:S01]  /*0fb0*/  BSSY.RECONVERGENT B1, `(.L_x_7) ;  /* 0x000002e000017945 */ /* 0x000fe20003800200 */
[----:B------:R-:W-:-:S03]  /*0fc0*/  CS2R R14, SRZ ;  /* 0x00000000000e7805 */ /* 0x000fc6000001ff00 */
[----:B------:R-:W-:Y:S02]  /*0fd0*/  SHF.R.U32.HI R10, RZ, 0x6, R11 ;  /* 0x00000006ff0a7819 */ /* 0x000fe4000001160b */
[----:B------:R-:W-:Y:S02]  /*0fe0*/  ISETP.GE.U32.AND P0, PT, R11, 0x80, PT ;  /* 0x000000800b00780c */ /* 0x000fe40003f06070 */
[C---:B------:R-:W-:Y:S02]  /*0ff0*/  IADD3 R11, PT, PT, -R10.reuse, 0x13, RZ ;  /* 0x000000130a0b7810 */ /* 0x040fe40007ffe1ff */
[----:B------:R-:W-:Y:S02]  /*1000*/  IADD3 R25, PT, PT, -R10, 0xf, RZ ;  /* 0x0000000f0a197810 */ /* 0x000fe40007ffe1ff */
[----:B------:R-:W-:-:S04]  /*1010*/  SEL R11, R11, 0x12, P0 ;  /* 0x000000120b0b7807 */ /* 0x000fc80000000000 */
[----:B------:R-:W-:-:S13]  /*1020*/  ISETP.GE.AND P0, PT, R25, R11, PT ;  /* 0x0000000b1900720c */ /* 0x000fda0003f06270 */
[----:B------:R-:W-:Y:S05]  /*1030*/  @P0 BRA `(.L_x_8) ;  /* 0x0000000000940947 */ /* 0x000fea0003800000 */
[----:B------:R-:W0:Y:S01]  /*1040*/  LDC.64 R12, c[0x0][0x358] ;  /* 0x0000d600ff0c7b82 */ /* 0x000e220000000a00 */
[C---:B------:R-:W-:Y:S01]  /*1050*/  SHF.L.U64.HI R19, R16.reuse, 0xb, R17 ;  /* 0x0000000b10137819 */ /* 0x040fe20000010211 */
[----:B------:R-:W-:Y:S01]  /*1060*/  BSSY.RECONVERGENT B2, `(.L_x_9) ;  /* 0x0000021000027945 */ /* 0x000fe20003800200 */
[----:B------:R-:W-:Y:S01]  /*1070*/  IMAD.SHL.U32 R23, R16, 0x800, RZ ;  /* 0x0000080010177824 */ /* 0x000fe200078e00ff */
[----:B------:R-:W-:Y:S01]  /*1080*/  IADD3 R22, PT, PT, RZ, -R10, -R11 ;  /* 0x8000000aff167210 */ /* 0x000fe20007ffe80b */
[----:B------:R-:W-:Y:S01]  /*1090*/  IMAD.MOV.U32 R18, RZ, RZ, RZ ;  /* 0x000000ffff127224 */ /* 0x000fe200078e00ff */
[----:B------:R-:W-:Y:S02]  /*10a0*/  CS2R R14, SRZ ;  /* 0x00000000000e7805 */ /* 0x000fe4000001ff00 */
[----:B------:R-:W-:-:S07]  /*10b0*/  LOP3.LUT R19, R19, 0x80000000, RZ, 0xfc, !PT ;  /* 0x8000000013137812 */ /* 0x000fce00078efcff */
.L_x_10:
[----:B------:R-:W1:Y:S01]  /*10c0*/  LDC.64 R16, c[0x4][RZ] ;  /* 0x01000000ff107b82 */ /* 0x000e620000000a00 */
[----:B0-----:R-:W-:Y:S02]  /*10d0*/  R2UR UR6, R12 ;  /* 0x000000000c0672ca */ /* 0x001fe400000e0000 */
[----:B------:R-:W-:Y:S01]  /*10e0*/  R2UR UR7, R13 ;  /* 0x000000000d0772ca */ /* 0x000fe200000e0000 */
[----:B-1----:R-:W-:-:S12]  /*10f0*/  IMAD.WIDE R16, R25, 0x8, R16 ;  /* 0x0000000819107825 */ /* 0x002fd800078e0210 */
[----:B------:R-:W2:Y:S01]  /*1100*/  LDG.E.64.CONSTANT R16, desc[UR6][R16.64] ;  /* 0x0000000610107981 */ /* 0x000ea2000c1e9b00 */
[----:B------:R-:W-:Y:S02]  /*1110*/  VIADD R22, R22, 0x1 ;  /* 0x0000000116167836 */ /* 0x000fe40000000000 */
[----:B------:R-:W-:Y:S02]  /*1120*/  VIADD R25, R25, 0x1 ;  /* 0x0000000119197836 */ /* 0x000fe40000000000 */
[----:B--2---:R-:W-:-:S04]  /*1130*/  IMAD.WIDE.U32 R14, P2, R16, R23, R14 ;  /* 0x00000017100e7225 */ /* 0x004fc8000784000e */
[----:B------:R-:W-:Y:S02]  /*1140*/  IMAD R27, R16, R19, RZ ;  /* 0x00000013101b7224 */ /* 0x000fe400078e02ff */
[CC--:B------:R-:W-:Y:S02]  /*1150*/  IMAD R24, R17.reuse, R23.reuse, RZ ;  /* 0x0000001711187224 */ /* 0x0c0fe400078e02ff */
[----:B------:R-:W-:Y:S01]  /*1160*/  IMAD.HI.U32 R29, R17, R23, RZ ;  /* 0x00000017111d7227 */ /* 0x000fe200078e00ff */
[----:B------:R-:W-:-:S03]  /*1170*/  IADD3 R15, P0, PT, R27, R15, RZ ;  /* 0x0000000f1b0f7210 */ /* 0x000fc60007f1e0ff */
[----:B------:R-:W-:Y:S01]  /*1180*/  IMAD R27, R18, 0x8, R1 ;  /* 0x00000008121b7824 */ /* 0x000fe200078e0201 */
[----:B------:R-:W-:Y:S01]  /*1190*/  IADD3 R15, P1, PT, R24, R15, RZ ;  /* 0x0000000f180f7210 */ /* 0x000fe20007f3e0ff */
[----:B------:R-:W-:-:S04]  /*11a0*/  IMAD.HI.U32 R24, R16, R19, RZ ;  /* 0x0000001310187227 */ /* 0x000fc800078e00ff */
[----:B------:R-:W-:Y:S01]  /*11b0*/  IMAD.X R16, RZ, RZ, R24, P2 ;  /* 0x000000ffff107224 */ /* 0x000fe200010e0618 */
[----:B------:R0:W-:Y:S01]  /*11c0*/  STL.64 [R27], R14 ;  /* 0x0000000e1b007387 */ /* 0x0001e20000100a00 */
[----:B------:R-:W-:-:S03]  /*11d0*/  IMAD.HI.U32 R24, R17, R19, RZ ;  /* 0x0000001311187227 */ /* 0x000fc600078e00ff */
[----:B------:R-:W-:Y:S01]  /*11e0*/  IADD3.X R16, P0, PT, R29, R16, RZ, P0, !PT ;  /* 0x000000101d107210 */ /* 0x000fe2000071e4ff */
[----:B------:R-:W-:Y:S02]  /*11f0*/  IMAD R17, R17, R19, RZ ;  /* 0x0000001311117224 */ /* 0x000fe400078e02ff */
[----:B------:R-:W-:-:S03]  /*1200*/  VIADD R18, R18, 0x1 ;  /* 0x0000000112127836 */ /* 0x000fc60000000000 */
[----:B------:R-:W-:Y:S01]  /*1210*/  IADD3.X R17, P1, PT, R17, R16, RZ, P1, !PT ;  /* 0x0000001011117210 */ /* 0x000fe20000f3e4ff */
[----:B------:R-:W-:Y:S01]  /*1220*/  IMAD.X R16, RZ, RZ, R24, P0 ;  /* 0x000000ffff107224 */ /* 0x000fe200000e0618 */
[----:B------:R-:W-:-:S03]  /*1230*/  ISETP.NE.AND P0, PT, R22, -0xf, PT ;  /* 0xfffffff11600780c */ /* 0x000fc60003f05270 */
[----:B0-----:R-:W-:Y:S02]  /*1240*/  IMAD.X R15, RZ, RZ, R16, P1 ;  /* 0x000000ffff0f7224 */ /* 0x001fe400008e0610 */
[----:B------:R-:W-:-:S08]  /*1250*/  IMAD.MOV.U32 R14, RZ, RZ, R17 ;  /* 0x000000ffff0e7224 */ /* 0x000fd000078e0011 */
[----:B------:R-:W-:Y:S05]  /*1260*/  @P0 BRA `(.L_x_10) ;  /* 0xfffffffc00940947 */ /* 0x000fea000383ffff */
[----:B------:R-:W-:Y:S05]  /*1270*/  BSYNC.RECONVERGENT B2 ;  /* 0x0000000000027941 */ /* 0x000fea0003800200 */
.L_x_9:
[----:B------:R-:W-:-:S07]  /*1280*/  IMAD.MOV.U32 R25, RZ, RZ, R11 ;  /* 0x000000ffff197224 */ /* 0x000fce00078e000b */
.L_x_8:
[----:B------:R-:W-:Y:S05]  /*1290*/  BSYNC.RECONVERGENT B1 ;  /* 0x0000000000017941 */ /* 0x000fea0003800200 */
.L_x_7:
[----:B------:R-:W-:Y:S01]  /*12a0*/  LOP3.LUT P0, R29, R8, 0x3f, RZ, 0xc0, !PT ;  /* 0x0000003f081d7812 */ /* 0x000fe2000780c0ff */
[----:B------:R-:W-:-:S04]  /*12b0*/  IMAD.IADD R10, R10, 0x1, R25 ;  /* 0x000000010a0a7824 */ /* 0x000fc800078e0219 */
[----:B------:R-:W-:-:S05]  /*12c0*/  IMAD.U32 R22, R10, 0x8, R1 ;  /* 0x000000080a167824 */ /* 0x000fca00078e0001 */
[----:B------:R0:W-:Y:S04]  /*12d0*/  STL.64 [R22+-0x78], R14 ;  /* 0xffff880e16007387 */ /* 0x0001e80000100a00 */
[----:B------:R-:W2:Y:S04]  /*12e0*/  @P0 LDL.64 R18, [R1+0x8] ;  /* 0x0000080001120983 */ /* 0x000ea80000100a00 */
[----:B------:R-:W3:Y:S04]  /*12f0*/  LDL.64 R12, [R1+0x10] ;  /* 0x00001000010c7983 */ /* 0x000ee80000100a00 */
[----:B------:R-:W4:Y:S01]  /*1300*/  LDL.64 R10, [R1+0x18] ;  /* 0x00001800010a7983 */ /* 0x000f220000100a00 */
[----:B------:R-:W-:Y:S01]  /*1310*/  @P0 LOP3.LUT R8, R29, 0x3f, RZ, 0x3c, !PT ;  /* 0x0000003f1d080812 */ /* 0x000fe200078e3cff */
[----:B------:R-:W-:Y:S01]  /*1320*/  BSSY.RECONVERGENT B1, `(.L_x_11) ;  /* 0x0000034000017945 */ /* 0x000fe20003800200 */
[----:B--2---:R-:W-:-:S02]  /*1330*/  @P0 SHF.R.U64 R17, R18, 0x1, R19 ;  /* 0x0000000112110819 */ /* 0x004fc40000001213 */
[----:B------:R-:W-:Y:S02]  /*1340*/  @P0 SHF.R.U32.HI R19, RZ, 0x1, R19 ;  /* 0x00000001ff130819 */ /* 0x000fe40000011613 */
[CC--:B---3--:R-:W-:Y:S02]  /*1350*/  @P0 SHF.L.U32 R23, R12.reuse, R29.reuse, RZ ;  /* 0x0000001d0c170219 */ /* 0x0c8fe400000006ff */
[----:B0-----:R-:W-:Y:S02]  /*1360*/  @P0 SHF.R.U64 R14, R17, R8, R19 ;  /* 0x00000008110e0219 */ /* 0x001fe40000001213 */
[--C-:B------:R-:W-:Y:S02]  /*1370*/  @P0 SHF.R.U32.HI R27, RZ, 0x1, R13.reuse ;  /* 0x00000001ff1b0819 */ /* 0x100fe4000001160d */
[C-C-:B------:R-:W-:Y:S02]  /*1380*/  @P0 SHF.R.U64 R25, R12.reuse, 0x1, R13.reuse ;  /* 0x000000010c190819 */ /* 0x140fe4000000120d */
[----:B------:R-:W-:-:S02]  /*1390*/  @P0 SHF.L.U64.HI R16, R12, R29, R13 ;  /* 0x0000001d0c100219 */ /* 0x000fc4000001020d */
[----:B------:R-:W-:Y:S02]  /*13a0*/  @P0 SHF.R.U32.HI R15, RZ, R8, R19 ;  /* 0x00000008ff0f0219 */ /* 0x000fe40000011613 */
[----:B------:R-:W-:Y:S02]  /*13b0*/  @P0 LOP3.LUT R12, R23, R14, RZ, 0xfc, !PT ;  /* 0x0000000e170c0212 */ /* 0x000fe400078efcff */
[----:B----4-:R-:W-:Y:S02]  /*13c0*/  @P0 SHF.L.U32 R17, R10, R29, RZ ;  /* 0x0000001d0a110219 */ /* 0x010fe400000006ff */
[----:B------:R-:W-:Y:S01]  /*13d0*/  @P0 SHF.R.U64 R18, R25, R8, R27 ;  /* 0x0000000819120219 */ /* 0x000fe2000000121b */
[----:B------:R-:W-:Y:S01]  /*13e0*/  IMAD.SHL.U32 R14, R12, 0x4, RZ ;  /* 0x000000040c0e7824 */ /* 0x000fe200078e00ff */
[----:B------:R-:W-:Y:S02]  /*13f0*/  @P0 LOP3.LUT R13, R16, R15, RZ, 0xfc, !PT ;  /* 0x0000000f100d0212 */ /* 0x000fe400078efcff */
[----:B------:R-:W-:-:S02]  /*1400*/  @P0 SHF.L.U64.HI R29, R10, R29, R11 ;  /* 0x0000001d0a1d0219 */ /* 0x000fc4000001020b */
[----:B------:R-:W-:Y:S02]  /*1410*/  @P0 SHF.R.U32.HI R8, RZ, R8, R27 ;  /* 0x00000008ff080219 */ /* 0x000fe4000001161b */
[----:B------:R-:W-:Y:S02]  /*1420*/  @P0 LOP3.LUT R10, R17, R18, RZ, 0xfc, !PT ;  /* 0x00000012110a0212 */ /* 0x000fe400078efcff */
[----:B------:R-:W-:Y:S02]  /*1430*/  SHF.L.U64.HI R15, R12, 0x2, R13 ;  /* 0x000000020c0f7819 */ /* 0x000fe4000001020d */
[----:B------:R-:W-:Y:S02]  /*1440*/  @P0 LOP3.LUT R11, R29, R8, RZ, 0xfc, !PT ;  /* 0x000000081d0b0212 */ /* 0x000fe400078efcff */
[----:B------:R-:W-:Y:S02]  /*1450*/  SHF.L.W.U32.HI R13, R13, 0x2, R10 ;  /* 0x000000020d0d7819 */ /* 0x000fe40000010e0a */
[----:B------:R-:W-:-:S02]  /*1460*/  IADD3 RZ, P0, PT, RZ, -R14, RZ ;  /* 0x8000000effff7210 */ /* 0x000fc40007f1e0ff */
[----:B------:R-:W-:Y:S02]  /*1470*/  LOP3.LUT R8, RZ, R15, RZ, 0x33, !PT ;  /* 0x0000000fff087212 */ /* 0x000fe400078e33ff */
[----:B------:R-:W-:Y:S02]  /*1480*/  SHF.L.W.U32.HI R10, R10, 0x2, R11 ;  /* 0x000000020a0a7819 */ /* 0x000fe40000010e0b */
[----:B------:R-:W-:Y:S02]  /*1490*/  LOP3.LUT R12, RZ, R13, RZ, 0x33, !PT ;  /* 0x0000000dff0c7212 */ /* 0x000fe400078e33ff */
[----:B------:R-:W-:Y:S02]  /*14a0*/  IADD3.X R16, P0, PT, RZ, R8, RZ, P0, !PT ;  /* 0x00000008ff107210 */ /* 0x000fe4000071e4ff */
[----:B------:R-:W-:Y:S02]  /*14b0*/  LOP3.LUT R8, RZ, R10, RZ, 0x33, !PT ;  /* 0x0000000aff087212 */ /* 0x000fe400078e33ff */
[----:B------:R-:W-:-:S02]  /*14c0*/  IADD3.X R12, P1, PT, RZ, R12, RZ, P0, !PT ;  /* 0x0000000cff0c7210 */ /* 0x000fc4000073e4ff */
[----:B------:R-:W-:-:S03]  /*14d0*/  ISETP.GT.U32.AND P2, PT, R13, -0x1, PT ;  /* 0xffffffff0d00780c */ /* 0x000fc60003f44070 */
[----:B------:R-:W-:Y:S01]  /*14e0*/  IMAD.X R17, RZ, RZ, R8, P1 ;  /* 0x000000ffff117224 */ /* 0x000fe200008e0608 */
[----:B------:R-:W-:-:S04]  /*14f0*/  ISETP.GT.AND.EX P0, PT, R10, -0x1, PT, P2 ;  /* 0xffffffff0a00780c */ /* 0x000fc80003f04320 */
[----:B------:R-:W-:Y:S02]  /*1500*/  SEL R8, R10, R17, P0 ;  /* 0x000000110a087207 */ /* 0x000fe40000000000 */
[----:B------:R-:W-:Y:S02]  /*1510*/  SEL R13, R13, R12, P0 ;  /* 0x0000000c0d0d7207 */ /* 0x000fe40000000000 */
[----:B------:R-:W-:Y:S02]  /*1520*/  ISETP.NE.U32.AND P1, PT, R8, RZ, PT ;  /* 0x000000ff0800720c */ /* 0x000fe40003f25070 */
[----:B------:R-:W-:Y:S02]  /*1530*/  SEL R15, R15, R16, P0 ;  /* 0x000000100f0f7207 */ /* 0x000fe40000000000 */
[----:B------:R-:W-:Y:S01]  /*1540*/  SEL R17, R13, R8, !P1 ;  /* 0x000000080d117207 */ /* 0x000fe20004800000 */
[----:B------:R-:W-:-:S05]  /*1550*/  @!P0 IMAD.MOV R14, RZ, RZ, -R14 ;  /* 0x000000ffff0e8224 */ /* 0x000fca00078e0a0e */
[----:B------:R-:W0:Y:S02]  /*1560*/  FLO.U32 R17, R17 ;  /* 0x0000001100117300 */ /* 0x000e2400000e0000 */
[C---:B0-----:R-:W-:Y:S02]  /*1570*/  IADD3 R18, PT, PT, -R17.reuse, 0x1f, RZ ;  /* 0x0000001f11127810 */ /* 0x041fe40007ffe1ff */
[----:B------:R-:W-:-:S03]  /*1580*/  IADD3 R12, PT, PT, -R17, 0x3f, RZ ;  /* 0x0000003f110c7810 */ /* 0x000fc60007ffe1ff */
[----:B------:R-:W-:-:S05]  /*1590*/  @P1 IMAD.MOV R12, RZ, RZ, R18 ;  /* 0x000000ffff0c1224 */ /* 0x000fca00078e0212 */
[----:B------:R-:W-:-:S13]  /*15a0*/  ISETP.NE.AND P1, PT, R12, RZ, PT ;  /* 0x000000ff0c00720c */ /* 0x000fda0003f25270 */
[----:B------:R-:W-:Y:S05]  /*15b0*/  @!P1 BRA `(.L_x_12) ;  /* 0x0000000000289947 */ /* 0x000fea0003800000 */
[--C-:B------:R-:W-:Y:S02]  /*15c0*/  SHF.R.U64 R16, R14, 0x1, R15.reuse ;  /* 0x000000010e107819 */ /* 0x100fe4000000120f */
[C---:B------:R-:W-:Y:S02]  /*15d0*/  LOP3.LUT R14, R12.reuse, 0x3f, RZ, 0xc0, !PT ;  /* 0x0000003f0c0e7812 */ /* 0x040fe400078ec0ff */
[----:B------:R-:W-:Y:S02]  /*15e0*/  SHF.R.U32.HI R18, RZ, 0x1, R15 ;  /* 0x00000001ff127819 */ /* 0x000fe4000001160f */
[----:B------:R-:W-:Y:S02]  /*15f0*/  LOP3.LUT R15, R12, 0x3f, RZ, 0xc, !PT ;  /* 0x0000003f0c0f7812 */ /* 0x000fe400078e0cff */
[CC--:B------:R-:W-:Y:S02]  /*1600*/  SHF.L.U64.HI R17, R13.reuse, R14.reuse, R8 ;  /* 0x0000000e0d117219 */ /* 0x0c0fe40000010208 */
[----:B------:R-:W-:-:S02]  /*1610*/  SHF.L.U32 R14, R13, R14, RZ ;  /* 0x0000000e0d0e7219 */ /* 0x000fc400000006ff */
[-CC-:B------:R-:W-:Y:S02]  /*1620*/  SHF.R.U64 R13, R16, R15.reuse, R18.reuse ;  /* 0x0000000f100d7219 */ /* 0x180fe40000001212 */
[----:B------:R-:W-:Y:S02]  /*1630*/  SHF.R.U32.HI R8, RZ, R15, R18 ;  /* 0x0000000fff087219 */ /* 0x000fe40000011612 */
[----:B------:R-:W-:Y:S02]  /*1640*/  LOP3.LUT R13, R14, R13, RZ, 0xfc, !PT ;  /* 0x0000000d0e0d7212 */ /* 0x000fe400078efcff */
[----:B------:R-:W-:-:S07]  /*1650*/  LOP3.LUT R8, R17, R8, RZ, 0xfc, !PT ;  /* 0x0000000811087212 */ /* 0x000fce00078efcff */
.L_x_12:
[----:B------:R-:W-:Y:S05]  /*1660*/  BSYNC.RECONVERGENT B1 ;  /* 0x0000000000017941 */ /* 0x000fea0003800200 */
.L_x_11:
[----:B------:R-:W-:-:S04]  /*1670*/  IMAD.WIDE.U32 R16, R13, 0x2168c235, RZ ;  /* 0x2168c2350d107825 */ /* 0x000fc800078e00ff */
[----:B------:R-:W-:Y:S01]  /*1680*/  IMAD.MOV.U32 R14, RZ, RZ, R17 ;  /* 0x000000ffff0e7224 */ /* 0x000fe200078e0011 */
[----:B------:R-:W-:Y:S01]  /*1690*/  IADD3 RZ, P1, PT, R16, R16, RZ ;  /* 0x0000001010ff7210 */ /* 0x000fe20007f3e0ff */
[----:B------:R-:W-:Y:S02]  /*16a0*/  IMAD.MOV.U32 R15, RZ, RZ, RZ ;  /* 0x000000ffff0f7224 */ /* 0x000fe400078e00ff */
[----:B------:R-:W-:Y:S02]  /*16b0*/  IMAD R17, R8, -0x36f0255e, RZ ;  /* 0xc90fdaa208117824 */ /* 0x000fe400078e02ff */
[----:B------:R-:W-:-:S04]  /*16c0*/  IMAD.WIDE.U32 R14, R13, -0x36f0255e, R14 ;  /* 0xc90fdaa20d0e7825 */ /* 0x000fc800078e000e */
[----:B------:R-:W-:-:S04]  /*16d0*/  IMAD.HI.U32 R13, R8, -0x36f0255e, RZ ;  /* 0xc90fdaa2080d7827 */ /* 0x000fc800078e00ff */
[----:B------:R-:W-:-:S04]  /*16e0*/  IMAD.WIDE.U32 R14, P2, R8, 0x2168c235, R14 ;  /* 0x2168c235080e7825 */ /* 0x000fc8000784000e */
[----:B------:R-:W-:Y:S01]  /*16f0*/  IMAD.X R8, RZ, RZ, R13, P2 ;  /* 0x000000ffff087224 */ /* 0x000fe200010e060d */
[----:B------:R-:W-:Y:S02]  /*1700*/  IADD3 R13, P2, PT, R17, R15, RZ ;  /* 0x0000000f110d7210 */ /* 0x000fe40007f5e0ff */
[----:B------:R-:W-:Y:S02]  /*1710*/  IADD3.X RZ, P1, PT, R14, R14, RZ, P1, !PT ;  /* 0x0000000e0eff7210 */ /* 0x000fe40000f3e4ff */
[C---:B------:R-:W-:Y:S01]  /*1720*/  ISETP.GT.U32.AND P3, PT, R13.reuse, RZ, PT ;  /* 0x000000ff0d00720c */ /* 0x040fe20003f64070 */
[----:B------:R-:W-:Y:S01]  /*1730*/  IMAD.X R8, RZ, RZ, R8, P2 ;  /* 0x000000ffff087224 */ /* 0x000fe200010e0608 */
[----:B------:R-:W-:-:S04]  /*1740*/  IADD3.X R14, P2, PT, R13, R13, RZ, P1, !PT ;  /* 0x0000000d0d0e7210 */ /* 0x000fc80000f5e4ff */
[C---:B------:R-:W-:Y:S01]  /*1750*/  ISETP.GT.AND.EX P1, PT, R8.reuse, RZ, PT, P3 ;  /* 0x000000ff0800720c */ /* 0x040fe20003f24330 */
[----:B------:R-:W-:-:S03]  /*1760*/  IMAD.X R15, R8, 0x1, R8, P2 ;  /* 0x00000001080f7824 */ /* 0x000fc600010e0608 */
[----:B------:R-:W-:Y:S02]  /*1770*/  SEL R14, R14, R13, P1 ;  /* 0x0000000d0e0e7207 */ /* 0x000fe40000800000 */
[----:B------:R-:W-:Y:S02]  /*1780*/  SEL R13, R15, R8, P1 ;  /* 0x000000080f0d7207 */ /* 0x000fe40000800000 */
[----:B------:R-:W-:Y:S02]  /*1790*/  IADD3 R16, P2, PT, R14, 0x1, RZ ;  /* 0x000000010e107810 */ /* 0x000fe40007f5e0ff */
[----:B------:R-:W-:Y:S02]  /*17a0*/  SEL R15, RZ, 0xffffffff, !P1 ;  /* 0xffffffffff0f7807 */ /* 0x000fe40004800000 */
[----:B------:R-:W-:Y:S01]  /*17b0*/  LOP3.LUT P1, R9, R9, 0x80000000, RZ, 0xc0, !PT ;  /* 0x8000000009097812 */ /* 0x000fe2000782c0ff */
[----:B------:R-:W-:Y:S02]  /*17c0*/  IMAD.X R13, RZ, RZ, R13, P2 ;  /* 0x000000ffff0d7224 */ /* 0x000fe400010e060d */
[----:B------:R-:W-:Y:S01]  /*17d0*/  IMAD.IADD R8, R15, 0x1, -R12 ;  /* 0x000000010f087824 */ /* 0x000fe200078e0a0c */
[----:B------:R-:W-:-:S02]  /*17e0*/  SHF.R.U32.HI R15, RZ, 0x1e, R11 ;  /* 0x0000001eff0f7819 */ /* 0x000fc4000001160b */
[----:B------:R-:W-:Y:S01]  /*17f0*/  SHF.R.U64 R16, R16, 0xa, R13 ;  /* 0x0000000a10107819 */ /* 0x000fe2000000120d */
[----:B------:R-:W-:Y:S01]  /*1800*/  IMAD.SHL.U32 R8, R8, 0x100000, RZ ;  /* 0x0010000008087824 */ /* 0x000fe200078e00ff */
[----:B------:R-:W-:Y:S02]  /*1810*/  LEA.HI R10, R10, R15, RZ, 0x1 ;  /* 0x0000000f0a0a7211 */ /* 0x000fe400078f08ff */
[----:B------:R-:W-:Y:S02]  /*1820*/  IADD3 R16, P2, PT, R16, 0x1, RZ ;  /* 0x0000000110107810 */ /* 0x000fe40007f5e0ff */
[----:B------:R-:W-:Y:S01]  /*1830*/  @!P0 LOP3.LUT R9, R9, 0x80000000, RZ, 0x3c, !PT ;  /* 0x8000000009098812 */ /* 0x000fe200078e3cff */
[----:B------:R-:W-:Y:S01]  /*1840*/  @P1 IMAD.MOV R10, RZ, RZ, -R10 ;  /* 0x000000ffff0a1224 */ /* 0x000fe200078e0a0a */
[----:B------:R-:W-:-:S04]  /*1850*/  LEA.HI.X R13, R13, RZ, RZ, 0x16, P2 ;  /* 0x000000ff0d0d7211 */ /* 0x000fc800010fb4ff */
[--C-:B------:R-:W-:Y:S02]  /*1860*/  SHF.R.U64 R16, R16, 0x1, R13.reuse ;  /* 0x0000000110107819 */ /* 0x100fe4000000120d */
[----:B------:R-:W-:Y:S02]  /*1870*/  SHF.R.U32.HI R11, RZ, 0x1, R13 ;  /* 0x00000001ff0b7819 */ /* 0x000fe4000001160d */
[----:B------:R-:W-:-:S04]  /*1880*/  IADD3 R16, P2, P3, RZ, RZ, R16 ;  /* 0x000000ffff107210 */ /* 0x000fc80007b5e010 */
[----:B------:R-:W-:-:S04]  /*1890*/  IADD3.X R8, PT, PT, R8, 0x3fe00000, R11, P2, P3 ;  /* 0x3fe0000008087810 */ /* 0x000fc800017e640b */
[----:B------:R-:W-:-:S07]  /*18a0*/  LOP3.LUT R17, R8, R9, RZ, 0xfc, !PT ;  /* 0x0000000908117212 */ /* 0x000fce00078efcff */
.L_x_6:
[----:B------:R-:W-:Y:S02]  /*18b0*/  IMAD.MOV.U32 R8, RZ, RZ, R2 ;  /* 0x000000ffff087224 */ /* 0x000fe400078e0002 */
[----:B------:R-:W-:-:S04]  /*18c0*/  IMAD.MOV.U32 R9, RZ, RZ, 0x0 ;  /* 0x00000000ff097424 */ /* 0x000fc800078e00ff */
[----:B------:R-:W-:Y:S05]  /*18d0*/  RET.REL.NODEC R8 `(_Z13cudaSCGKernelPKmPmjj) ;  /* 0xffffffe408c87950 */ /* 0x000fea0003c3ffff */
.L_x_13:
        /* <DEDUP_REMOVED lines=10> */
.L_x_22:


//--------------------- .text._Z13cudaLCGKernelPKmPmjmmm --------------------------
	.section	.text._Z13cudaLCGKernelPKmPmjmmm,"ax",@progbits
	.align	128
        .global         _Z13cudaLCGKernelPKmPmjmmm
        .type           _Z13cudaLCGKernelPKmPmjmmm,@function
        .size           _Z13cudaLCGKernelPKmPmjmmm,(.L_x_23 - _Z13cudaLCGKernelPKmPmjmmm)
        .other          _Z13cudaLCGKernelPKmPmjmmm,@"STO_CUDA_ENTRY STV_DEFAULT"
_Z13cudaLCGKernelPKmPmjmmm:
.text._Z13cudaLCGKernelPKmPmjmmm:
        /* <DEDUP_REMOVED lines=13> */
[----:B------:R-:W0:Y:S06]  /*00d0*/  LDCU UR7, c[0x0][0x3ac] ;  /* 0x00007580ff0777ac */ /* 0x000e2c0008000800 */
[----:B------:R-:W3:Y:S01]  /*00e0*/  LDC.64 R4, c[0x0][0x3a0] ;  /* 0x0000e800ff047b82 */ /* 0x000ee20000000a00 */
[----:B------:R-:W0:Y:S01]  /*00f0*/  LDCU UR10, c[0x0][0x3a8] ;  /* 0x00007500ff0a77ac */ /* 0x000e220008000800 */
[----:B------:R-:W0:Y:S02]  /*0100*/  LDCU.64 UR8, c[0x0][0x398] ;  /* 0x00007300ff0877ac */ /* 0x000e240008000a00 */
[----:B0-----:R-:W-:-:S05]  /*0110*/  IMAD.WIDE.U32 R6, R9, 0x8, R6 ;  /* 0x0000000809067825 */ /* 0x001fca00078e0006 */
[----:B-1----:R0:W5:Y:S01]  /*0120*/  LDG.E.64 R10, desc[UR4][R6.64] ;  /* 0x00000004060a7981 */ /* 0x002162000c1e1b00 */
[----:B--2-4-:R-:W-:-:S07]  /*0130*/  IMAD R0, R0, UR6, RZ ;  /* 0x0000000600007c24 */ /* 0x014fce000f8e02ff */
.L_x_17:
[----:B-----5:R-:W-:Y:S01]  /*0140*/  IMAD R13, R11, UR8, RZ ;  /* 0x000000080b0d7c24 */ /* 0x020fe2000f8e02ff */
[----:B------:R-:W-:Y:S01]  /*0150*/  BSSY.RECONVERGENT B0, `(.L_x_14) ;  /* 0x0000021000007945 */ /* 0x000fe20003800200 */
[----:B0--3--:R-:W-:-:S04]  /*0160*/  IMAD.WIDE.U32 R6, R10, UR8, R4 ;  /* 0x000000080a067c25 */ /* 0x009fc8000f8e0004 */
[----:B------:R-:W-:Y:S02]  /*0170*/  IMAD R13, R10, UR9, R13 ;  /* 0x000000090a0d7c24 */ /* 0x000fe4000f8e020d */
[----:B------:R-:W-:-:S03]  /*0180*/  IMAD.WIDE.U32 R14, R9, 0x8, R2 ;  /* 0x00000008090e7825 */ /* 0x000fc600078e0002 */
[----:B------:R-:W-:Y:S01]  /*0190*/  IADD3 R12, PT, PT, R7, R13, RZ ;  /* 0x0000000d070c7210 */ /* 0x000fe20007ffe0ff */
[----:B------:R-:W-:Y:S01]  /*01a0*/  IMAD.IADD R9, R0, 0x1, R9 ;  /* 0x0000000100097824 */ /* 0x000fe200078e0209 */
[----:B------:R0:W-:Y:S02]  /*01b0*/  STG.E.64 desc[UR4][R14.64], R10 ;  /* 0x0000000a0e007986 */ /* 0x0001e4000c101b04 */
[----:B------:R-:W-:Y:S02]  /*01c0*/  LOP3.LUT R8, R12, UR7, RZ, 0xfc, !PT ;  /* 0x000000070c087c12 */ /* 0x000fe4000f8efcff */
[----:B------:R-:W-:Y:S02]  /*01d0*/  ISETP.GE.U32.AND P2, PT, R9, UR11, PT ;  /* 0x0000000b09007c0c */ /* 0x000fe4000bf46070 */
[----:B------:R-:W-:-:S13]  /*01e0*/  ISETP.NE.U32.AND P0, PT, R8, RZ, PT ;  /* 0x000000ff0800720c */ /* 0x000fda0003f05070 */
[----:B0-----:R-:W-:Y:S05]  /*01f0*/  @P0 BRA `(.L_x_15) ;  /* 0x0000000000500947 */ /* 0x001fea0003800000 */
[----:B------:R-:W0:Y:S01]  /*0200*/  I2F.U32.RP R7, UR10 ;  /* 0x0000000a00077d06 */ /* 0x000e220008209000 */
[----:B------:R-:W-:-:S07]  /*0210*/  ISETP.NE.U32.AND P1, PT, RZ, UR10, PT ;  /* 0x0000000aff007c0c */ /* 0x000fce000bf25070 */
[----:B0-----:R-:W0:Y:S02]  /*0220*/  MUFU.RCP R7, R7 ;  /* 0x0000000700077308 */ /* 0x001e240000001000 */
[----:B0-----:R-:W-:-:S06]  /*0230*/  IADD3 R10, PT, PT, R7, 0xffffffe, RZ ;  /* 0x0ffffffe070a7810 */ /* 0x001fcc0007ffe0ff */
[----:B------:R0:W1:Y:S02]  /*0240*/  F2I.FTZ.U32.TRUNC.NTZ R11, R10 ;  /* 0x0000000a000b7305 */ /* 0x000064000021f000 */
[----:B0-----:R-:W-:Y:S02]  /*0250*/  HFMA2 R10, -RZ, RZ, 0, 0 ;  /* 0x00000000ff0a7431 */ /* 0x001fe400000001ff */
[----:B-1----:R-:W-:-:S04]  /*0260*/  IMAD.MOV R13, RZ, RZ, -R11 ;  /* 0x000000ffff0d7224 */ /* 0x002fc800078e0a0b */
[----:B------:R-:W-:-:S04]  /*0270*/  IMAD R13, R13, UR10, RZ ;  /* 0x0000000a0d0d7c24 */ /* 0x000fc8000f8e02ff */
[----:B------:R-:W-:-:S06]  /*0280*/  IMAD.HI.U32 R11, R11, R13, R10 ;  /* 0x0000000d0b0b7227 */ /* 0x000fcc00078e000a */
[----:B------:R-:W-:-:S04]  /*0290*/  IMAD.HI.U32 R11, R11, R6, RZ ;  /* 0x000000060b0b7227 */ /* 0x000fc800078e00ff */
[----:B------:R-:W-:-:S04]  /*02a0*/  IMAD.MOV R11, RZ, RZ, -R11 ;  /* 0x000000ffff0b7224 */ /* 0x000fc800078e0a0b */
[----:B------:R-:W-:Y:S02]  /*02b0*/  IMAD R6, R11, UR10, R6 ;  /* 0x0000000a0b067c24 */ /* 0x000fe4000f8e0206 */
[----:B------:R-:W-:-:S03]  /*02c0*/  IMAD.MOV.U32 R11, RZ, RZ, RZ ;  /* 0x000000ffff0b7224 */ /* 0x000fc600078e00ff */
[----:B------:R-:W-:-:S13]  /*02d0*/  ISETP.GE.U32.AND P0, PT, R6, UR10, PT ;  /* 0x0000000a06007c0c */ /* 0x000fda000bf06070 */
[----:B------:R-:W-:-:S04]  /*02e0*/  @P0 IADD3 R6, PT, PT, R6, -UR10, RZ ;  /* 0x8000000a06060c10 */ /* 0x000fc8000fffe0ff */
[----:B------:R-:W-:-:S13]  /*02f0*/  ISETP.GE.U32.AND P0, PT, R6, UR10, PT ;  /* 0x0000000a06007c0c */ /* 0x000fda000bf06070 */
[----:B------:R-:W-:Y:S01]  /*0300*/  @P0 VIADD R6, R6, -UR10 ;  /* 0x8000000a06060c36 */ /* 0x000fe20008000000 */
[----:B------:R-:W-:-:S04]  /*0310*/  @!P1 LOP3.LUT R6, RZ, UR10, RZ, 0x33, !PT ;  /* 0x0000000aff069c12 */ /* 0x000fc8000f8e33ff */
[----:B------:R-:W-:Y:S01]  /*0320*/  MOV R10, R6 ;  /* 0x00000006000a7202 */ /* 0x000fe20000000f00 */
[----:B------:R-:W-:Y:S06]  /*0330*/  BRA `(.L_x_16) ;  /* 0x0000000000087947 */ /* 0x000fec0003800000 */
.L_x_15:
[----:B------:R-:W-:-:S07]  /*0340*/  MOV R8, 0x360 ;  /* 0x0000036000087802 */ /* 0x000fce0000000f00 */
[----:B------:R-:W-:Y:S05]  /*0350*/  CALL.REL.NOINC `($__internal_0_$__cuda_sm20_rem_u64) ;  /* 0x00000000000c7944 */ /* 0x000fea0003c00000 */
.L_x_16:
[----:B------:R-:W-:Y:S05]  /*0360*/  BSYNC.RECONVERGENT B0 ;  /* 0x0000000000007941 */ /* 0x000fea0003800200 */
.L_x_14:
[----:B------:R-:W-:Y:S05]  /*0370*/  @!P2 BRA `(.L_x_17) ;  /* 0xfffffffc0070a947 */ /* 0x000fea000383ffff */
[----:B------:R-:W-:Y:S05]  /*0380*/  EXIT ;  /* 0x000000000000794d */ /* 0x000fea0003800000 */
        .weak           $__internal_0_$__cuda_sm20_rem_u64
        .type           $__internal_0_$__cuda_sm20_rem_u64,@function
        .size           $__internal_0_$__cuda_sm20_rem_u64,(.L_x_23 - $__internal_0_$__cuda_sm20_rem_u64)
$__internal_0_$__cuda_sm20_rem_u64:
[----:B------:R-:W0:Y:S01]  /*0390*/  LDCU.64 UR12, c[0x0][0x3a8] ;  /* 0x00007500ff0c77ac */ /* 0x000e220008000a00 */
[----:B------:R-:W1:Y:S01]  /*03a0*/  LDC.64 R10, c[0x0][0x3a8] ;  /* 0x0000ea00ff0a7b82 */ /* 0x000e620000000a00 */
[----:B0-----:R-:W0:Y:S08]  /*03b0*/  I2F.U64.RP R7, UR12 ;  /* 0x0000000c00077d12 */ /* 0x001e300008309000 */
[----:B0-----:R-:W0:Y:S02]  /*03c0*/  MUFU.RCP R7, R7 ;  /* 0x0000000700077308 */ /* 0x001e240000001000 */
[----:B0-----:R-:W-:-:S06]  /*03d0*/  IADD3 R14, PT, PT, R7, 0x1ffffffe, RZ ;  /* 0x1ffffffe070e7810 */ /* 0x001fcc0007ffe0ff */
[----:B------:R-:W1:Y:S02]  /*03e0*/  F2I.U64.TRUNC R14, R14 ;  /* 0x0000000e000e7311 */ /* 0x000e64000020d800 */
[----:B-1----:R-:W-:-:S04]  /*03f0*/  IMAD.WIDE.U32 R16, R14, R10, RZ ;  /* 0x0000000a0e107225 */ /* 0x002fc800078e00ff */
[C---:B------:R-:W-:Y:S01]  /*0400*/  IMAD R13, R14.reuse, R11, R17 ;  /* 0x0000000b0e0d7224 */ /* 0x040fe200078e0211 */
[----:B------:R-:W-:Y:S02]  /*0410*/  IADD3 R19, P0, PT, RZ, -R16, RZ ;  /* 0x80000010ff137210 */ /* 0x000fe40007f1e0ff */
[----:B------:R-:W-:Y:S01]  /*0420*/  MOV R17, R14 ;  /* 0x0000000e00117202 */ /* 0x000fe20000000f00 */
[----:B------:R-:W-:Y:S02]  /*0430*/  IMAD R13, R15, R10, R13 ;  /* 0x0000000a0f0d7224 */ /* 0x000fe400078e020d */
[----:B------:R-:W-:-:S04]  /*0440*/  IMAD.HI.U32 R16, R14, R19, RZ ;  /* 0x000000130e107227 */ /* 0x000fc800078e00ff */
[----:B------:R-:W-:-:S04]  /*0450*/  IMAD.X R13, RZ, RZ, ~R13, P0 ;  /* 0x000000ffff0d7224 */ /* 0x000fc800000e0e0d */
[----:B------:R-:W-:-:S04]  /*0460*/  IMAD.WIDE.U32 R16, P0, R14, R13, R16 ;  /* 0x0000000d0e107225 */ /* 0x000fc80007800010 */
[C---:B------:R-:W-:Y:S02]  /*0470*/  IMAD R21, R15.reuse, R13, RZ ;  /* 0x0000000d0f157224 */ /* 0x040fe400078e02ff */
[----:B------:R-:W-:-:S04]  /*0480*/  IMAD.HI.U32 R16, P1, R15, R19, R16 ;  /* 0x000000130f107227 */ /* 0x000fc80007820010 */
[----:B------:R-:W-:Y:S01]  /*0490*/  IMAD.HI.U32 R7, R15, R13, RZ ;  /* 0x0000000d0f077227 */ /* 0x000fe200078e00ff */
[----:B------:R-:W-:-:S03]  /*04a0*/  IADD3 R17, P3, PT, R21, R16, RZ ;  /* 0x0000001015117210 */ /* 0x000fc60007f7e0ff */
[----:B------:R-:W-:Y:S02]  /*04b0*/  IMAD.X R7, R7, 0x1, R15, P0 ;  /* 0x0000000107077824 */ /* 0x000fe400000e060f */
[----:B------:R-:W-:-:S03]  /*04c0*/  IMAD.WIDE.U32 R14, R17, R10, RZ ;  /* 0x0000000a110e7225 */ /* 0x000fc600078e00ff */
[----:B------:R-:W-:Y:S01]  /*04d0*/  IADD3.X R7, PT, PT, RZ, RZ, R7, P3, P1 ;  /* 0x000000ffff077210 */ /* 0x000fe20001fe2407 */
[----:B------:R-:W-:Y:S01]  /*04e0*/  IMAD R13, R17, R11, R15 ;  /* 0x0000000b110d7224 */ /* 0x000fe200078e020f */
[----:B------:R-:W-:-:S03]  /*04f0*/  IADD3 R15, P0, PT, RZ, -R14, RZ ;  /* 0x8000000eff0f7210 */ /* 0x000fc60007f1e0ff */
[----:B------:R-:W-:Y:S02]  /*0500*/  IMAD R13, R7, R10, R13 ;  /* 0x0000000a070d7224 */ /* 0x000fe400078e020d */
[----:B------:R-:W-:-:S03]  /*0510*/  IMAD.HI.U32 R16, R17, R15, RZ ;  /* 0x0000000f11107227 */ /* 0x000fc600078e00ff */
[----:B------:R-:W-:-:S05]  /*0520*/  IADD3.X R14, PT, PT, RZ, ~R13, RZ, P0, !PT ;  /* 0x8000000dff0e7210 */ /* 0x000fca00007fe4ff */
[----:B------:R-:W-:-:S04]  /*0530*/  IMAD.WIDE.U32 R16, P0, R17, R14, R16 ;  /* 0x0000000e11107225 */ /* 0x000fc80007800010 */
[C---:B------:R-:W-:Y:S02]  /*0540*/  IMAD R18, R7.reuse, R14, RZ ;  /* 0x0000000e07127224 */ /* 0x040fe400078e02ff */
[----:B------:R-:W-:-:S04]  /*0550*/  IMAD.HI.U32 R13, P1, R7, R15, R16 ;  /* 0x0000000f070d7227 */ /* 0x000fc80007820010 */
[----:B------:R-:W-:Y:S02]  /*0560*/  HFMA2 R15, -RZ, RZ, 0, 0 ;  /* 0x00000000ff0f7431 */ /* 0x000fe400000001ff */
[----:B------:R-:W-:Y:S01]  /*0570*/  IMAD.HI.U32 R14, R7, R14, RZ ;  /* 0x0000000e070e7227 */ /* 0x000fe200078e00ff */
[----:B------:R-:W-:-:S03]  /*0580*/  IADD3 R13, P3, PT, R18, R13, RZ ;  /* 0x0000000d120d7210 */ /* 0x000fc60007f7e0ff */
[----:B------:R-:W-:Y:S02]  /*0590*/  IMAD.X R7, R14, 0x1, R7, P0 ;  /* 0x000000010e077824 */ /* 0x000fe400000e0607 */
[----:B------:R-:W-:-:S03]  /*05a0*/  IMAD.HI.U32 R14, R13, R6, RZ ;  /* 0x000000060d0e7227 */ /* 0x000fc600078e00ff */
[----:B------:R-:W-:Y:S01]  /*05b0*/  IADD3.X R7, PT, PT, RZ, RZ, R7, P3, P1 ;  /* 0x000000ffff077210 */ /* 0x000fe20001fe2407 */
[----:B------:R-:W-:-:S04]  /*05c0*/  IMAD.WIDE.U32 R14, R13, R12, R14 ;  /* 0x0000000c0d0e7225 */ /* 0x000fc800078e000e */
[C---:B------:R-:W-:Y:S02]  /*05d0*/  IMAD R16, R7.reuse, R12, RZ ;  /* 0x0000000c07107224 */ /* 0x040fe400078e02ff */
[----:B------:R-:W-:-:S04]  /*05e0*/  IMAD.HI.U32 R13, P0, R7, R6, R14 ;  /* 0x00000006070d7227 */ /* 0x000fc8000780000e */
[----:B------:R-:W-:Y:S01]  /*05f0*/  IMAD.HI.U32 R7, R7, R12, RZ ;  /* 0x0000000c07077227 */ /* 0x000fe200078e00ff */
[----:B------:R-:W-:-:S04]  /*0600*/  IADD3 R13, P1, PT, R16, R13, RZ ;  /* 0x0000000d100d7210 */ /* 0x000fc80007f3e0ff */
[----:B------:R-:W-:Y:S01]  /*0610*/  IADD3.X R7, PT, PT, R7, RZ, RZ, P0, !PT ;  /* 0x000000ff07077210 */ /* 0x000fe200007fe4ff */
[----:B------:R-:W-:-:S04]  /*0620*/  IMAD.WIDE.U32 R14, R13, R10, RZ ;  /* 0x0000000a0d0e7225 */ /* 0x000fc800078e00ff */
[----:B------:R-:W-:Y:S02]  /*0630*/  IMAD.X R7, RZ, RZ, R7, P1 ;  /* 0x000000ffff077224 */ /* 0x000fe400008e0607 */
[----:B------:R-:W-:Y:S01]  /*0640*/  IMAD R13, R13, R11, R15 ;  /* 0x0000000b0d0d7224 */ /* 0x000fe200078e020f */
[----:B------:R-:W-:-:S03]  /*0650*/  IADD3 R15, P1, PT, -R14, R6, RZ ;  /* 0x000000060e0f7210 */ /* 0x000fc60007f3e1ff */
[-C--:B------:R-:W-:Y:S01]  /*0660*/  IMAD R7, R7, R10.reuse, R13 ;  /* 0x0000000a07077224 */ /* 0x080fe200078e020d */
[----:B------:R-:W-:-:S04]  /*0670*/  ISETP.GE.U32.AND P0, PT, R15, R10, PT ;  /* 0x0000000a0f00720c */ /* 0x000fc80003f06070 */
[----:B------:R-:W-:Y:S02]  /*0680*/  IADD3.X R6, PT, PT, ~R7, R12, RZ, P1, !PT ;  /* 0x0000000c07067210 */ /* 0x000fe40000ffe5ff */
[----:B------:R-:W-:Y:S02]  /*0690*/  IADD3 R13, P1, PT, R15, -R10, RZ ;  /* 0x8000000a0f0d7210 */ /* 0x000fe40007f3e0ff */
[CC--:B------:R-:W-:Y:S02]  /*06a0*/  ISETP.GE.U32.AND.EX P0, PT, R6.reuse, R11.reuse, PT, P0 ;  /* 0x0000000b0600720c */ /* 0x0c0fe40003f06100 */
[----:B------:R-:W-:Y:S02]  /*06b0*/  IADD3.X R12, PT, PT, R6, ~R11, RZ, P1, !PT ;  /* 0x8000000b060c7210 */ /* 0x000fe40000ffe4ff */
[----:B------:R-:W-:Y:S02]  /*06c0*/  SEL R13, R13, R15, P0 ;  /* 0x0000000f0d0d7207 */ /* 0x000fe40000000000 */
[----:B------:R-:W-:-:S02]  /*06d0*/  SEL R12, R12, R6, P0 ;  /* 0x000000060c0c7207 */ /* 0x000fc40000000000 */
[CC--:B------:R-:W-:Y:S02]  /*06e0*/  IADD3 R6, P3, PT, R13.reuse, -R10.reuse, RZ ;  /* 0x8000000a0d067210 */ /* 0x0c0fe40007f7e0ff */
[----:B------:R-:W-:Y:S02]  /*06f0*/  ISETP.GE.U32.AND P0, PT, R13, R10, PT ;  /* 0x0000000a0d00720c */ /* 0x000fe40003f06070 */
[----:B------:R-:W-:Y:S01]  /*0700*/  ISETP.NE.U32.AND P1, PT, R10, RZ, PT ;  /* 0x000000ff0a00720c */ /* 0x000fe20003f25070 */
[C---:B------:R-:W-:Y:S01]  /*0710*/  IMAD.X R7, R12.reuse, 0x1, ~R11, P3 ;  /* 0x000000010c077824 */ /* 0x040fe200018e0e0b */
[----:B------:R-:W-:Y:S02]  /*0720*/  ISETP.GE.U32.AND.EX P0, PT, R12, R11, PT, P0 ;  /* 0x0000000b0c00720c */ /* 0x000fe40003f06100 */
[----:B------:R-:W-:Y:S02]  /*0730*/  ISETP.NE.AND.EX P1, PT, R11, RZ, PT, P1 ;  /* 0x000000ff0b00720c */ /* 0x000fe40003f25310 */
[----:B------:R-:W-:Y:S01]  /*0740*/  SEL R11, R7, R12, P0 ;  /* 0x0000000c070b7207 */ /* 0x000fe20000000000 */
[----:B------:R-:W-:Y:S01]  /*0750*/  HFMA2 R7, -RZ, RZ, 0, 0 ;  /* 0x00000000ff077431 */ /* 0x000fe200000001ff */
[----:B------:R-:W-:-:S02]  /*0760*/  SEL R10, R6, R13, P0 ;  /* 0x0000000d060a7207 */ /* 0x000fc40000000000 */
[----:B------:R-:W-:Y:S02]  /*0770*/  MOV R6, R8 ;  /* 0x0000000800067202 */ /* 0x000fe40000000f00 */
[----:B------:R-:W-:Y:S02]  /*0780*/  SEL R10, R10, 0xffffffff, P1 ;  /* 0xffffffff0a0a7807 */ /* 0x000fe40000800000 */
[----:B------:R-:W-:Y:S01]  /*0790*/  SEL R11, R11, 0xffffffff, P1 ;  /* 0xffffffff0b0b7807 */ /* 0x000fe20000800000 */
[----:B------:R-:W-:Y:S06]  /*07a0*/  RET.REL.NODEC R6 `(_Z13cudaLCGKernelPKmPmjmmm) ;  /* 0xfffffff806147950 */ /* 0x000fec0003c3ffff */
.L_x_18:
        /* <DEDUP_REMOVED lines=13> */
.L_x_23:


//--------------------- .text._Z18cudaConstantKernelPKmPmjj --------------------------
	.section	.text._Z18cudaConstantKernelPKmPmjj,"ax",@progbits
	.align	128
        .global         _Z18cudaConstantKernelPKmPmjj
        .type           _Z18cudaConstantKernelPKmPmjj,@function
        .size           _Z18cudaConstantKernelPKmPmjj,(.L_x_27 - _Z18cudaConstantKernelPKmPmjj)
        .other          _Z18cudaConstantKernelPKmPmjj,@"STO_CUDA_ENTRY STV_DEFAULT"
_Z18cudaConstantKernelPKmPmjj:
.text._Z18cudaConstantKernelPKmPmjj:
        /* <DEDUP_REMOVED lines=9> */
[----:B------:R-:W1:Y:S01]  /*0090*/  LDCU UR4, c[0x0][0x370] ;  /* 0x00006e00ff0477ac */ /* 0x000e620008000800 */
[----:B------:R-:W-:Y:S01]  /*00a0*/  HFMA2 R3, -RZ, RZ, 0, 0 ;  /* 0x00000000ff037431 */ /* 0x000fe200000001ff */
[----:B------:R-:W2:Y:S01]  /*00b0*/  LDCU UR8, c[0x0][0x394] ;  /* 0x00007280ff0877ac */ /* 0x000ea20008000800 */
[----:B------:R-:W3:Y:S01]  /*00c0*/  LDCU.64 UR6, c[0x0][0x358] ;  /* 0x00006b00ff0677ac */ /* 0x000ee20008000a00 */
[----:B-1----:R-:W-:Y:S01]  /*00d0*/  IMAD R9, R9, UR4, RZ ;  /* 0x0000000409097c24 */ /* 0x002fe2000f8e02ff */
[----:B--2---:R-:W-:-:S07]  /*00e0*/  MOV R2, UR8 ;  /* 0x0000000800027c02 */ /* 0x004fce0008000f00 */
.L_x_19:
[----:B0-----:R-:W-:Y:S01]  /*00f0*/  IMAD.WIDE.U32 R4, R0, 0x8, R6 ;  /* 0x0000000800047825 */ /* 0x001fe200078e0006 */
[----:B------:R-:W-:-:S04]  /*0100*/  IADD3 R0, PT, PT, R9, R0, RZ ;  /* 0x0000000009007210 */ /* 0x000fc80007ffe0ff */
[----:B---3--:R1:W-:Y:S01]  /*0110*/  STG.E.64 desc[UR6][R4.64], R2 ;  /* 0x0000000204007986 */ /* 0x0083e2000c101b06 */
[----:B------:R-:W-:-:S13]  /*0120*/  ISETP.GE.U32.AND P0, PT, R0, UR5, PT ;  /* 0x0000000500007c0c */ /* 0x000fda000bf06070 */
[----:B-1----:R-:W-:Y:S05]  /*0130*/  @!P0 BRA `(.L_x_19) ;  /* 0xfffffffc00ec8947 */ /* 0x002fea000383ffff */
[----:B------:R-:W-:Y:S05]  /*0140*/  EXIT ;  /* 0x000000000000794d */ /* 0x000fea0003800000 */
.L_x_20:
        /* <DEDUP_REMOVED lines=11> */
.L_x_27:


//--------------------- .nv.global.init           --------------------------
	.section	.nv.global.init,"aw",@progbits
	.align	16
.nv.global.init:
	.type		__cudart_sin_cos_coeffs,@object
	.size		__cudart_sin_cos_coeffs,(__cudart_i2opi_d - __cudart_sin_cos_coeffs)
__cudart_sin_cos_coeffs:
        /*0000*/ 	.byte	0x46, 0xd2, 0xb0, 0x2c, 0xf1, 0xe5, 0x5a, 0xbe, 0x92, 0xe3, 0xac, 0x69, 0xe3, 0x1d, 0xc7, 0x3e
        /*0010*/ 	.byte	0xa1, 0x62, 0xdb, 0x19, 0xa0, 0x01, 0x2a, 0xbf, 0x18, 0x08, 0x11, 0x11, 0x11, 0x11, 0x81, 0x3f
        /*0020*/ 	.byte	0x54, 0x55, 0x55, 0x55, 0x55, 0x55, 0xc5, 0xbf, 0x00, 0x00, 0x00, 0x00, 0x00, 0x00, 0x00, 0x00
        /*0030*/ 	.byte	0x00, 0x00, 0x00, 0x00, 0x00, 0x00, 0x00, 0x00, 0x64, 0x81, 0xfd, 0x20, 0x83, 0xff, 0xa8, 0xbd
        /*0040*/ 	.byte	0x28, 0x85, 0xef, 0xc1, 0xa7, 0xee, 0x21, 0x3e, 0xd9, 0xe6, 0x06, 0x8e, 0x4f, 0x7e, 0x92, 0xbe
        /*0050*/ 	.byte	0xe9, 0xbc, 0xdd, 0x19, 0xa0, 0x01, 0xfa, 0x3e, 0x47, 0x5d, 0xc1, 0x16, 0x6c, 0xc1, 0x56, 0xbf
        /*0060*/ 	.byte	0x51, 0x55, 0x55, 0x55, 0x55, 0x55, 0xa5, 0x3f, 0x00, 0x00, 0x00, 0x00, 0x00, 0x00, 0xe0, 0xbf
        /*0070*/ 	.byte	0x00, 0x00, 0x00, 0x00, 0x00, 0x00, 0xf0, 0x3f, 0x00, 0x00, 0x00, 0x00, 0x00, 0x00, 0x00, 0x00
	.type		__cudart_i2opi_d,@object
	.size		__cudart_i2opi_d,(.L_0 - __cudart_i2opi_d)
__cudart_i2opi_d:
        /* <DEDUP_REMOVED lines=9> */
.L_0:


//--------------------- .nv.shared.reserved.0     --------------------------
	.section	.nv.shared.reserved.0,"aw",@nobits
	.weak		__nv_reservedSMEM_offset_0_alias
	.size		__nv_reservedSMEM_offset_0_alias, 0, 64
	.other		__nv_reservedSMEM_offset_0_alias,@"STO_CUDA_RESERVED_SHARED STV_DEFAULT"
__nv_reservedSMEM_offset_0_alias:
	.zero		0
	.zero		64


//--------------------- .nv.constant0._Z13cudaXORKernelPKmPmjmjjj --------------------------
	.section	.nv.constant0._Z13cudaXORKernelPKmPmjmjjj,"a",@progbits
	.sectionflags	@""
	.align	4
.nv.constant0._Z13cudaXORKernelPKmPmjmjjj:
	.zero		940


//--------------------- .nv.constant0._Z13cudaSCGKernelPKmPmjj --------------------------
	.section	.nv.constant0._Z13cudaSCGKernelPKmPmjj,"a",@progbits
	.sectionflags	@""
	.align	4
.nv.constant0._Z13cudaSCGKernelPKmPmjj:
	.zero		920


//--------------------- .nv.constant0._Z13cudaLCGKernelPKmPmjmmm --------------------------
	.section	.nv.constant0._Z13cudaLCGKernelPKmPmjmmm,"a",@progbits
	.sectionflags	@""
	.align	4
.nv.constant0._Z13cudaLCGKernelPKmPmjmmm:
	.zero		944


//--------------------- .nv.constant0._Z18cudaConstantKernelPKmPmjj --------------------------
	.section	.nv.constant0._Z18cudaConstantKernelPKmPmjj,"a",@progbits
	.sectionflags	@""
	.align	4
.nv.constant0._Z18cudaConstantKernelPKmPmjj:
	.zero		920


//--------------------- SYMBOLS --------------------------

	.type		.nv.reservedSmem.offset0,@object
	.size		.nv.reservedSmem.offset0,0x4
